//
// Generated by NVIDIA NVVM Compiler
//
// Compiler Build ID: CL-36424714
// Cuda compilation tools, release 13.0, V13.0.88
// Based on NVVM 20.0.0
//

.version 9.0
.target sm_100
.address_size 64

	// .globl	sha256_hash
.const .align 4 .b8 k[256] = {152, 47, 138, 66, 145, 68, 55, 113, 207, 251, 192, 181, 165, 219, 181, 233, 91, 194, 86, 57, 241, 17, 241, 89, 164, 130, 63, 146, 213, 94, 28, 171, 152, 170, 7, 216, 1, 91, 131, 18, 190, 133, 49, 36, 195, 125, 12, 85, 116, 93, 190, 114, 254, 177, 222, 128, 167, 6, 220, 155, 116, 241, 155, 193, 193, 105, 155, 228, 134, 71, 190, 239, 198, 157, 193, 15, 204, 161, 12, 36, 111, 44, 233, 45, 170, 132, 116, 74, 220, 169, 176, 92, 218, 136, 249, 118, 82, 81, 62, 152, 109, 198, 49, 168, 200, 39, 3, 176, 199, 127, 89, 191, 243, 11, 224, 198, 71, 145, 167, 213, 81, 99, 202, 6, 103, 41, 41, 20, 133, 10, 183, 39, 56, 33, 27, 46, 252, 109, 44, 77, 19, 13, 56, 83, 84, 115, 10, 101, 187, 10, 106, 118, 46, 201, 194, 129, 133, 44, 114, 146, 161, 232, 191, 162, 75, 102, 26, 168, 112, 139, 75, 194, 163, 81, 108, 199, 25, 232, 146, 209, 36, 6, 153, 214, 133, 53, 14, 244, 112, 160, 106, 16, 22, 193, 164, 25, 8, 108, 55, 30, 76, 119, 72, 39, 181, 188, 176, 52, 179, 12, 28, 57, 74, 170, 216, 78, 79, 202, 156, 91, 243, 111, 46, 104, 238, 130, 143, 116, 111, 99, 165, 120, 20, 120, 200, 132, 8, 2, 199, 140, 250, 255, 190, 144, 235, 108, 80, 164, 247, 163, 249, 190, 242, 120, 113, 198};

.visible .entry sha256_hash(
	.param .u64 .ptr .align 1 sha256_hash_param_0,
	.param .u32 sha256_hash_param_1,
	.param .u64 .ptr .align 1 sha256_hash_param_2,
	.param .u32 sha256_hash_param_3
)
{
	.local .align 16 .b8 	__local_depot0[256];
	.reg .b64 	%SP;
	.reg .b64 	%SPL;
	.reg .pred 	%p<134>;
	.reg .b16 	%rs<17>;
	.reg .b32 	%r<701>;
	.reg .b64 	%rd<24>;

	mov.u64 	%SPL, __local_depot0;
	ld.param.u32 	%r245, [sha256_hash_param_1];
	ld.param.u32 	%r246, [sha256_hash_param_3];
	add.u64 	%rd1, %SPL, 0;
	mov.u32 	%r247, %ctaid.x;
	mov.u32 	%r248, %ntid.x;
	mov.u32 	%r249, %tid.x;
	mad.lo.s32 	%r1, %r247, %r248, %r249;
	setp.ge.u32 	%p1, %r1, %r246;
	@%p1 bra 	$L__BB0_265;
	sub.s32 	%r258, 55, %r245;
	and.b32  	%r259, %r258, 63;
	add.s32 	%r260, %r245, %r259;
	add.s32 	%r261, %r260, 9;
	setp.lt.u32 	%p2, %r261, 64;
	mov.b32 	%r700, 1779033703;
	mov.b32 	%r699, -1150833019;
	mov.b32 	%r698, 1013904242;
	mov.b32 	%r697, -1521486534;
	mov.b32 	%r696, 1359893119;
	mov.b32 	%r695, -1694144372;
	mov.b32 	%r694, 528734635;
	mov.b32 	%r693, 1541459225;
	@%p2 bra 	$L__BB0_264;
	mov.b32 	%r632, 0;
	mov.b32 	%r700, 1779033703;
	mov.b32 	%r699, -1150833019;
	mov.b32 	%r698, 1013904242;
	mov.b32 	%r697, -1521486534;
	mov.b32 	%r696, 1359893119;
	mov.b32 	%r695, -1694144372;
	mov.b32 	%r694, 528734635;
	mov.b32 	%r693, 1541459225;
	add.s64 	%rd3, %rd1, 40;
	mov.u64 	%rd15, k;
$L__BB0_3:
	ld.param.u64 	%rd21, [sha256_hash_param_0];
	shl.b32 	%r11, %r632, 6;
	mov.b32 	%r271, 0;
	st.local.u32 	[%rd1], %r271;
	setp.ge.u32 	%p3, %r11, %r245;
	cvt.u64.u32 	%rd9, %r11;
	mul.lo.s32 	%r272, %r245, %r1;
	cvt.u64.u32 	%rd10, %r272;
	add.s64 	%rd11, %rd9, %rd10;
	cvta.to.global.u64 	%rd12, %rd21;
	add.s64 	%rd2, %rd12, %rd11;
	@%p3 bra 	$L__BB0_5;
	ld.global.u8 	%r275, [%rd2];
	shl.b32 	%r634, %r275, 24;
	st.local.u32 	[%rd1], %r634;
	bra.uni 	$L__BB0_7;
$L__BB0_5:
	setp.ne.s32 	%p4, %r11, %r245;
	mov.b32 	%r634, 0;
	@%p4 bra 	$L__BB0_7;
	mov.b32 	%r634, -2147483648;
	st.local.u32 	[%rd1], %r634;
$L__BB0_7:
	add.s32 	%r14, %r11, 1;
	setp.lt.u32 	%p5, %r14, %r245;
	@%p5 bra 	$L__BB0_10;
	setp.ne.s32 	%p6, %r14, %r245;
	@%p6 bra 	$L__BB0_11;
	or.b32  	%r634, %r634, 8388608;
	st.local.u32 	[%rd1], %r634;
	bra.uni 	$L__BB0_11;
$L__BB0_10:
	ld.global.u8 	%r276, [%rd2+1];
	shl.b32 	%r277, %r276, 16;
	or.b32  	%r634, %r277, %r634;
	st.local.u32 	[%rd1], %r634;
$L__BB0_11:
	add.s32 	%r18, %r11, 2;
	setp.lt.u32 	%p7, %r18, %r245;
	@%p7 bra 	$L__BB0_14;
	setp.ne.s32 	%p8, %r18, %r245;
	@%p8 bra 	$L__BB0_15;
	or.b32  	%r634, %r634, 32768;
	st.local.u32 	[%rd1], %r634;
	bra.uni 	$L__BB0_15;
$L__BB0_14:
	ld.global.u8 	%rs1, [%rd2+2];
	mul.wide.u16 	%r278, %rs1, 256;
	or.b32  	%r634, %r278, %r634;
	st.local.u32 	[%rd1], %r634;
$L__BB0_15:
	add.s32 	%r22, %r11, 3;
	setp.lt.u32 	%p9, %r22, %r245;
	@%p9 bra 	$L__BB0_18;
	setp.ne.s32 	%p10, %r22, %r245;
	@%p10 bra 	$L__BB0_19;
	or.b32  	%r279, %r634, 128;
	st.local.u32 	[%rd1], %r279;
	bra.uni 	$L__BB0_19;
$L__BB0_18:
	ld.global.u8 	%r280, [%rd2+3];
	or.b32  	%r281, %r634, %r280;
	st.local.u32 	[%rd1], %r281;
$L__BB0_19:
	mov.b32 	%r282, 0;
	st.local.u32 	[%rd1+4], %r282;
	add.s32 	%r23, %r11, 4;
	setp.lt.u32 	%p11, %r23, %r245;
	@%p11 bra 	$L__BB0_22;
	setp.ne.s32 	%p12, %r23, %r245;
	mov.b32 	%r637, 0;
	@%p12 bra 	$L__BB0_23;
	mov.b32 	%r637, -2147483648;
	st.local.u32 	[%rd1+4], %r637;
	bra.uni 	$L__BB0_23;
$L__BB0_22:
	ld.global.u8 	%r285, [%rd2+4];
	shl.b32 	%r637, %r285, 24;
	st.local.u32 	[%rd1+4], %r637;
$L__BB0_23:
	add.s32 	%r26, %r11, 5;
	setp.lt.u32 	%p13, %r26, %r245;
	@%p13 bra 	$L__BB0_26;
	setp.ne.s32 	%p14, %r26, %r245;
	@%p14 bra 	$L__BB0_27;
	or.b32  	%r637, %r637, 8388608;
	st.local.u32 	[%rd1+4], %r637;
	bra.uni 	$L__BB0_27;
$L__BB0_26:
	ld.global.u8 	%r286, [%rd2+5];
	shl.b32 	%r287, %r286, 16;
	or.b32  	%r637, %r287, %r637;
	st.local.u32 	[%rd1+4], %r637;
$L__BB0_27:
	add.s32 	%r30, %r11, 6;
	setp.lt.u32 	%p15, %r30, %r245;
	@%p15 bra 	$L__BB0_30;
	setp.ne.s32 	%p16, %r30, %r245;
	@%p16 bra 	$L__BB0_31;
	or.b32  	%r637, %r637, 32768;
	st.local.u32 	[%rd1+4], %r637;
	bra.uni 	$L__BB0_31;
$L__BB0_30:
	ld.global.u8 	%rs2, [%rd2+6];
	mul.wide.u16 	%r288, %rs2, 256;
	or.b32  	%r637, %r288, %r637;
	st.local.u32 	[%rd1+4], %r637;
$L__BB0_31:
	add.s32 	%r34, %r11, 7;
	setp.lt.u32 	%p17, %r34, %r245;
	@%p17 bra 	$L__BB0_34;
	setp.ne.s32 	%p18, %r34, %r245;
	@%p18 bra 	$L__BB0_35;
	or.b32  	%r289, %r637, 128;
	st.local.u32 	[%rd1+4], %r289;
	bra.uni 	$L__BB0_35;
$L__BB0_34:
	ld.global.u8 	%r290, [%rd2+7];
	or.b32  	%r291, %r637, %r290;
	st.local.u32 	[%rd1+4], %r291;
$L__BB0_35:
	mov.b32 	%r292, 0;
	st.local.u32 	[%rd1+8], %r292;
	add.s32 	%r35, %r11, 8;
	setp.lt.u32 	%p19, %r35, %r245;
	@%p19 bra 	$L__BB0_38;
	setp.ne.s32 	%p20, %r35, %r245;
	mov.b32 	%r640, 0;
	@%p20 bra 	$L__BB0_39;
	mov.b32 	%r640, -2147483648;
	st.local.u32 	[%rd1+8], %r640;
	bra.uni 	$L__BB0_39;
$L__BB0_38:
	ld.global.u8 	%r295, [%rd2+8];
	shl.b32 	%r640, %r295, 24;
	st.local.u32 	[%rd1+8], %r640;
$L__BB0_39:
	add.s32 	%r38, %r11, 9;
	setp.lt.u32 	%p21, %r38, %r245;
	@%p21 bra 	$L__BB0_42;
	setp.ne.s32 	%p22, %r38, %r245;
	@%p22 bra 	$L__BB0_43;
	or.b32  	%r640, %r640, 8388608;
	st.local.u32 	[%rd1+8], %r640;
	bra.uni 	$L__BB0_43;
$L__BB0_42:
	ld.global.u8 	%r296, [%rd2+9];
	shl.b32 	%r297, %r296, 16;
	or.b32  	%r640, %r297, %r640;
	st.local.u32 	[%rd1+8], %r640;
$L__BB0_43:
	add.s32 	%r42, %r11, 10;
	setp.lt.u32 	%p23, %r42, %r245;
	@%p23 bra 	$L__BB0_46;
	setp.ne.s32 	%p24, %r42, %r245;
	@%p24 bra 	$L__BB0_47;
	or.b32  	%r640, %r640, 32768;
	st.local.u32 	[%rd1+8], %r640;
	bra.uni 	$L__BB0_47;
$L__BB0_46:
	ld.global.u8 	%rs3, [%rd2+10];
	mul.wide.u16 	%r298, %rs3, 256;
	or.b32  	%r640, %r298, %r640;
	st.local.u32 	[%rd1+8], %r640;
$L__BB0_47:
	add.s32 	%r46, %r11, 11;
	setp.lt.u32 	%p25, %r46, %r245;
	@%p25 bra 	$L__BB0_50;
	setp.ne.s32 	%p26, %r46, %r245;
	@%p26 bra 	$L__BB0_51;
	or.b32  	%r299, %r640, 128;
	st.local.u32 	[%rd1+8], %r299;
	bra.uni 	$L__BB0_51;
$L__BB0_50:
	ld.global.u8 	%r300, [%rd2+11];
	or.b32  	%r301, %r640, %r300;
	st.local.u32 	[%rd1+8], %r301;
$L__BB0_51:
	mov.b32 	%r302, 0;
	st.local.u32 	[%rd1+12], %r302;
	add.s32 	%r47, %r11, 12;
	setp.lt.u32 	%p27, %r47, %r245;
	@%p27 bra 	$L__BB0_54;
	setp.ne.s32 	%p28, %r47, %r245;
	mov.b32 	%r643, 0;
	@%p28 bra 	$L__BB0_55;
	mov.b32 	%r643, -2147483648;
	st.local.u32 	[%rd1+12], %r643;
	bra.uni 	$L__BB0_55;
$L__BB0_54:
	ld.global.u8 	%r305, [%rd2+12];
	shl.b32 	%r643, %r305, 24;
	st.local.u32 	[%rd1+12], %r643;
$L__BB0_55:
	add.s32 	%r50, %r11, 13;
	setp.lt.u32 	%p29, %r50, %r245;
	@%p29 bra 	$L__BB0_58;
	setp.ne.s32 	%p30, %r50, %r245;
	@%p30 bra 	$L__BB0_59;
	or.b32  	%r643, %r643, 8388608;
	st.local.u32 	[%rd1+12], %r643;
	bra.uni 	$L__BB0_59;
$L__BB0_58:
	ld.global.u8 	%r306, [%rd2+13];
	shl.b32 	%r307, %r306, 16;
	or.b32  	%r643, %r307, %r643;
	st.local.u32 	[%rd1+12], %r643;
$L__BB0_59:
	add.s32 	%r54, %r11, 14;
	setp.lt.u32 	%p31, %r54, %r245;
	@%p31 bra 	$L__BB0_62;
	setp.ne.s32 	%p32, %r54, %r245;
	@%p32 bra 	$L__BB0_63;
	or.b32  	%r643, %r643, 32768;
	st.local.u32 	[%rd1+12], %r643;
	bra.uni 	$L__BB0_63;
$L__BB0_62:
	ld.global.u8 	%rs4, [%rd2+14];
	mul.wide.u16 	%r308, %rs4, 256;
	or.b32  	%r643, %r308, %r643;
	st.local.u32 	[%rd1+12], %r643;
$L__BB0_63:
	add.s32 	%r58, %r11, 15;
	setp.lt.u32 	%p33, %r58, %r245;
	@%p33 bra 	$L__BB0_66;
	setp.ne.s32 	%p34, %r58, %r245;
	@%p34 bra 	$L__BB0_67;
	or.b32  	%r309, %r643, 128;
	st.local.u32 	[%rd1+12], %r309;
	bra.uni 	$L__BB0_67;
$L__BB0_66:
	ld.global.u8 	%r310, [%rd2+15];
	or.b32  	%r311, %r643, %r310;
	st.local.u32 	[%rd1+12], %r311;
$L__BB0_67:
	mov.b32 	%r312, 0;
	st.local.u32 	[%rd1+16], %r312;
	add.s32 	%r59, %r11, 16;
	setp.lt.u32 	%p35, %r59, %r245;
	@%p35 bra 	$L__BB0_70;
	setp.ne.s32 	%p36, %r59, %r245;
	mov.b32 	%r646, 0;
	@%p36 bra 	$L__BB0_71;
	mov.b32 	%r646, -2147483648;
	st.local.u32 	[%rd1+16], %r646;
	bra.uni 	$L__BB0_71;
$L__BB0_70:
	ld.global.u8 	%r315, [%rd2+16];
	shl.b32 	%r646, %r315, 24;
	st.local.u32 	[%rd1+16], %r646;
$L__BB0_71:
	add.s32 	%r62, %r11, 17;
	setp.lt.u32 	%p37, %r62, %r245;
	@%p37 bra 	$L__BB0_74;
	setp.ne.s32 	%p38, %r62, %r245;
	@%p38 bra 	$L__BB0_75;
	or.b32  	%r646, %r646, 8388608;
	st.local.u32 	[%rd1+16], %r646;
	bra.uni 	$L__BB0_75;
$L__BB0_74:
	ld.global.u8 	%r316, [%rd2+17];
	shl.b32 	%r317, %r316, 16;
	or.b32  	%r646, %r317, %r646;
	st.local.u32 	[%rd1+16], %r646;
$L__BB0_75:
	add.s32 	%r66, %r11, 18;
	setp.lt.u32 	%p39, %r66, %r245;
	@%p39 bra 	$L__BB0_78;
	setp.ne.s32 	%p40, %r66, %r245;
	@%p40 bra 	$L__BB0_79;
	or.b32  	%r646, %r646, 32768;
	st.local.u32 	[%rd1+16], %r646;
	bra.uni 	$L__BB0_79;
$L__BB0_78:
	ld.global.u8 	%rs5, [%rd2+18];
	mul.wide.u16 	%r318, %rs5, 256;
	or.b32  	%r646, %r318, %r646;
	st.local.u32 	[%rd1+16], %r646;
$L__BB0_79:
	add.s32 	%r70, %r11, 19;
	setp.lt.u32 	%p41, %r70, %r245;
	@%p41 bra 	$L__BB0_82;
	setp.ne.s32 	%p42, %r70, %r245;
	@%p42 bra 	$L__BB0_83;
	or.b32  	%r319, %r646, 128;
	st.local.u32 	[%rd1+16], %r319;
	bra.uni 	$L__BB0_83;
$L__BB0_82:
	ld.global.u8 	%r320, [%rd2+19];
	or.b32  	%r321, %r646, %r320;
	st.local.u32 	[%rd1+16], %r321;
$L__BB0_83:
	mov.b32 	%r322, 0;
	st.local.u32 	[%rd1+20], %r322;
	add.s32 	%r71, %r11, 20;
	setp.lt.u32 	%p43, %r71, %r245;
	@%p43 bra 	$L__BB0_86;
	setp.ne.s32 	%p44, %r71, %r245;
	mov.b32 	%r649, 0;
	@%p44 bra 	$L__BB0_87;
	mov.b32 	%r649, -2147483648;
	st.local.u32 	[%rd1+20], %r649;
	bra.uni 	$L__BB0_87;
$L__BB0_86:
	ld.global.u8 	%r325, [%rd2+20];
	shl.b32 	%r649, %r325, 24;
	st.local.u32 	[%rd1+20], %r649;
$L__BB0_87:
	add.s32 	%r74, %r11, 21;
	setp.lt.u32 	%p45, %r74, %r245;
	@%p45 bra 	$L__BB0_90;
	setp.ne.s32 	%p46, %r74, %r245;
	@%p46 bra 	$L__BB0_91;
	or.b32  	%r649, %r649, 8388608;
	st.local.u32 	[%rd1+20], %r649;
	bra.uni 	$L__BB0_91;
$L__BB0_90:
	ld.global.u8 	%r326, [%rd2+21];
	shl.b32 	%r327, %r326, 16;
	or.b32  	%r649, %r327, %r649;
	st.local.u32 	[%rd1+20], %r649;
$L__BB0_91:
	add.s32 	%r78, %r11, 22;
	setp.lt.u32 	%p47, %r78, %r245;
	@%p47 bra 	$L__BB0_94;
	setp.ne.s32 	%p48, %r78, %r245;
	@%p48 bra 	$L__BB0_95;
	or.b32  	%r649, %r649, 32768;
	st.local.u32 	[%rd1+20], %r649;
	bra.uni 	$L__BB0_95;
$L__BB0_94:
	ld.global.u8 	%rs6, [%rd2+22];
	mul.wide.u16 	%r328, %rs6, 256;
	or.b32  	%r649, %r328, %r649;
	st.local.u32 	[%rd1+20], %r649;
$L__BB0_95:
	add.s32 	%r82, %r11, 23;
	setp.lt.u32 	%p49, %r82, %r245;
	@%p49 bra 	$L__BB0_98;
	setp.ne.s32 	%p50, %r82, %r245;
	@%p50 bra 	$L__BB0_99;
	or.b32  	%r329, %r649, 128;
	st.local.u32 	[%rd1+20], %r329;
	bra.uni 	$L__BB0_99;
$L__BB0_98:
	ld.global.u8 	%r330, [%rd2+23];
	or.b32  	%r331, %r649, %r330;
	st.local.u32 	[%rd1+20], %r331;
$L__BB0_99:
	mov.b32 	%r332, 0;
	st.local.u32 	[%rd1+24], %r332;
	add.s32 	%r83, %r11, 24;
	setp.lt.u32 	%p51, %r83, %r245;
	@%p51 bra 	$L__BB0_102;
	setp.ne.s32 	%p52, %r83, %r245;
	mov.b32 	%r652, 0;
	@%p52 bra 	$L__BB0_103;
	mov.b32 	%r652, -2147483648;
	st.local.u32 	[%rd1+24], %r652;
	bra.uni 	$L__BB0_103;
$L__BB0_102:
	ld.global.u8 	%r335, [%rd2+24];
	shl.b32 	%r652, %r335, 24;
	st.local.u32 	[%rd1+24], %r652;
$L__BB0_103:
	add.s32 	%r86, %r11, 25;
	setp.lt.u32 	%p53, %r86, %r245;
	@%p53 bra 	$L__BB0_106;
	setp.ne.s32 	%p54, %r86, %r245;
	@%p54 bra 	$L__BB0_107;
	or.b32  	%r652, %r652, 8388608;
	st.local.u32 	[%rd1+24], %r652;
	bra.uni 	$L__BB0_107;
$L__BB0_106:
	ld.global.u8 	%r336, [%rd2+25];
	shl.b32 	%r337, %r336, 16;
	or.b32  	%r652, %r337, %r652;
	st.local.u32 	[%rd1+24], %r652;
$L__BB0_107:
	add.s32 	%r90, %r11, 26;
	setp.lt.u32 	%p55, %r90, %r245;
	@%p55 bra 	$L__BB0_110;
	setp.ne.s32 	%p56, %r90, %r245;
	@%p56 bra 	$L__BB0_111;
	or.b32  	%r652, %r652, 32768;
	st.local.u32 	[%rd1+24], %r652;
	bra.uni 	$L__BB0_111;
$L__BB0_110:
	ld.global.u8 	%rs7, [%rd2+26];
	mul.wide.u16 	%r338, %rs7, 256;
	or.b32  	%r652, %r338, %r652;
	st.local.u32 	[%rd1+24], %r652;
$L__BB0_111:
	add.s32 	%r94, %r11, 27;
	setp.lt.u32 	%p57, %r94, %r245;
	@%p57 bra 	$L__BB0_114;
	setp.ne.s32 	%p58, %r94, %r245;
	@%p58 bra 	$L__BB0_115;
	or.b32  	%r339, %r652, 128;
	st.local.u32 	[%rd1+24], %r339;
	bra.uni 	$L__BB0_115;
$L__BB0_114:
	ld.global.u8 	%r340, [%rd2+27];
	or.b32  	%r341, %r652, %r340;
	st.local.u32 	[%rd1+24], %r341;
$L__BB0_115:
	mov.b32 	%r342, 0;
	st.local.u32 	[%rd1+28], %r342;
	add.s32 	%r95, %r11, 28;
	setp.lt.u32 	%p59, %r95, %r245;
	@%p59 bra 	$L__BB0_118;
	setp.ne.s32 	%p60, %r95, %r245;
	mov.b32 	%r655, 0;
	@%p60 bra 	$L__BB0_119;
	mov.b32 	%r655, -2147483648;
	st.local.u32 	[%rd1+28], %r655;
	bra.uni 	$L__BB0_119;
$L__BB0_118:
	ld.global.u8 	%r345, [%rd2+28];
	shl.b32 	%r655, %r345, 24;
	st.local.u32 	[%rd1+28], %r655;
$L__BB0_119:
	add.s32 	%r98, %r11, 29;
	setp.lt.u32 	%p61, %r98, %r245;
	@%p61 bra 	$L__BB0_122;
	setp.ne.s32 	%p62, %r98, %r245;
	@%p62 bra 	$L__BB0_123;
	or.b32  	%r655, %r655, 8388608;
	st.local.u32 	[%rd1+28], %r655;
	bra.uni 	$L__BB0_123;
$L__BB0_122:
	ld.global.u8 	%r346, [%rd2+29];
	shl.b32 	%r347, %r346, 16;
	or.b32  	%r655, %r347, %r655;
	st.local.u32 	[%rd1+28], %r655;
$L__BB0_123:
	add.s32 	%r102, %r11, 30;
	setp.lt.u32 	%p63, %r102, %r245;
	@%p63 bra 	$L__BB0_126;
	setp.ne.s32 	%p64, %r102, %r245;
	@%p64 bra 	$L__BB0_127;
	or.b32  	%r655, %r655, 32768;
	st.local.u32 	[%rd1+28], %r655;
	bra.uni 	$L__BB0_127;
$L__BB0_126:
	ld.global.u8 	%rs8, [%rd2+30];
	mul.wide.u16 	%r348, %rs8, 256;
	or.b32  	%r655, %r348, %r655;
	st.local.u32 	[%rd1+28], %r655;
$L__BB0_127:
	add.s32 	%r106, %r11, 31;
	setp.lt.u32 	%p65, %r106, %r245;
	@%p65 bra 	$L__BB0_130;
	setp.ne.s32 	%p66, %r106, %r245;
	@%p66 bra 	$L__BB0_131;
	or.b32  	%r349, %r655, 128;
	st.local.u32 	[%rd1+28], %r349;
	bra.uni 	$L__BB0_131;
$L__BB0_130:
	ld.global.u8 	%r350, [%rd2+31];
	or.b32  	%r351, %r655, %r350;
	st.local.u32 	[%rd1+28], %r351;
$L__BB0_131:
	mov.b32 	%r352, 0;
	st.local.u32 	[%rd1+32], %r352;
	add.s32 	%r107, %r11, 32;
	setp.lt.u32 	%p67, %r107, %r245;
	@%p67 bra 	$L__BB0_134;
	setp.ne.s32 	%p68, %r107, %r245;
	mov.b32 	%r658, 0;
	@%p68 bra 	$L__BB0_135;
	mov.b32 	%r658, -2147483648;
	st.local.u32 	[%rd1+32], %r658;
	bra.uni 	$L__BB0_135;
$L__BB0_134:
	ld.global.u8 	%r355, [%rd2+32];
	shl.b32 	%r658, %r355, 24;
	st.local.u32 	[%rd1+32], %r658;
$L__BB0_135:
	add.s32 	%r110, %r11, 33;
	setp.lt.u32 	%p69, %r110, %r245;
	@%p69 bra 	$L__BB0_138;
	setp.ne.s32 	%p70, %r110, %r245;
	@%p70 bra 	$L__BB0_139;
	or.b32  	%r658, %r658, 8388608;
	st.local.u32 	[%rd1+32], %r658;
	bra.uni 	$L__BB0_139;
$L__BB0_138:
	ld.global.u8 	%r356, [%rd2+33];
	shl.b32 	%r357, %r356, 16;
	or.b32  	%r658, %r357, %r658;
	st.local.u32 	[%rd1+32], %r658;
$L__BB0_139:
	add.s32 	%r114, %r11, 34;
	setp.lt.u32 	%p71, %r114, %r245;
	@%p71 bra 	$L__BB0_142;
	setp.ne.s32 	%p72, %r114, %r245;
	@%p72 bra 	$L__BB0_143;
	or.b32  	%r658, %r658, 32768;
	st.local.u32 	[%rd1+32], %r658;
	bra.uni 	$L__BB0_143;
$L__BB0_142:
	ld.global.u8 	%rs9, [%rd2+34];
	mul.wide.u16 	%r358, %rs9, 256;
	or.b32  	%r658, %r358, %r658;
	st.local.u32 	[%rd1+32], %r658;
$L__BB0_143:
	add.s32 	%r118, %r11, 35;
	setp.lt.u32 	%p73, %r118, %r245;
	@%p73 bra 	$L__BB0_146;
	setp.ne.s32 	%p74, %r118, %r245;
	@%p74 bra 	$L__BB0_147;
	or.b32  	%r359, %r658, 128;
	st.local.u32 	[%rd1+32], %r359;
	bra.uni 	$L__BB0_147;
$L__BB0_146:
	ld.global.u8 	%r360, [%rd2+35];
	or.b32  	%r361, %r658, %r360;
	st.local.u32 	[%rd1+32], %r361;
$L__BB0_147:
	mov.b32 	%r362, 0;
	st.local.u32 	[%rd1+36], %r362;
	add.s32 	%r119, %r11, 36;
	setp.lt.u32 	%p75, %r119, %r245;
	@%p75 bra 	$L__BB0_150;
	setp.ne.s32 	%p76, %r119, %r245;
	mov.b32 	%r661, 0;
	@%p76 bra 	$L__BB0_151;
	mov.b32 	%r661, -2147483648;
	st.local.u32 	[%rd1+36], %r661;
	bra.uni 	$L__BB0_151;
$L__BB0_150:
	ld.global.u8 	%r365, [%rd2+36];
	shl.b32 	%r661, %r365, 24;
	st.local.u32 	[%rd1+36], %r661;
$L__BB0_151:
	add.s32 	%r122, %r11, 37;
	setp.lt.u32 	%p77, %r122, %r245;
	@%p77 bra 	$L__BB0_154;
	setp.ne.s32 	%p78, %r122, %r245;
	@%p78 bra 	$L__BB0_155;
	or.b32  	%r661, %r661, 8388608;
	st.local.u32 	[%rd1+36], %r661;
	bra.uni 	$L__BB0_155;
$L__BB0_154:
	ld.global.u8 	%r366, [%rd2+37];
	shl.b32 	%r367, %r366, 16;
	or.b32  	%r661, %r367, %r661;
	st.local.u32 	[%rd1+36], %r661;
$L__BB0_155:
	add.s32 	%r126, %r11, 38;
	setp.lt.u32 	%p79, %r126, %r245;
	@%p79 bra 	$L__BB0_158;
	setp.ne.s32 	%p80, %r126, %r245;
	@%p80 bra 	$L__BB0_159;
	or.b32  	%r661, %r661, 32768;
	st.local.u32 	[%rd1+36], %r661;
	bra.uni 	$L__BB0_159;
$L__BB0_158:
	ld.global.u8 	%rs10, [%rd2+38];
	mul.wide.u16 	%r368, %rs10, 256;
	or.b32  	%r661, %r368, %r661;
	st.local.u32 	[%rd1+36], %r661;
$L__BB0_159:
	add.s32 	%r130, %r11, 39;
	setp.lt.u32 	%p81, %r130, %r245;
	@%p81 bra 	$L__BB0_162;
	setp.ne.s32 	%p82, %r130, %r245;
	@%p82 bra 	$L__BB0_163;
	or.b32  	%r369, %r661, 128;
	st.local.u32 	[%rd1+36], %r369;
	bra.uni 	$L__BB0_163;
$L__BB0_162:
	ld.global.u8 	%r370, [%rd2+39];
	or.b32  	%r371, %r661, %r370;
	st.local.u32 	[%rd1+36], %r371;
$L__BB0_163:
	mov.b32 	%r372, 0;
	st.local.u32 	[%rd1+40], %r372;
	add.s32 	%r131, %r11, 40;
	setp.lt.u32 	%p83, %r131, %r245;
	@%p83 bra 	$L__BB0_166;
	setp.ne.s32 	%p84, %r131, %r245;
	mov.b32 	%r664, 0;
	@%p84 bra 	$L__BB0_167;
	mov.b32 	%r664, -2147483648;
	st.local.u32 	[%rd3], %r664;
	bra.uni 	$L__BB0_167;
$L__BB0_166:
	ld.global.u8 	%r375, [%rd2+40];
	shl.b32 	%r664, %r375, 24;
	st.local.u32 	[%rd3], %r664;
$L__BB0_167:
	add.s32 	%r134, %r11, 41;
	setp.lt.u32 	%p85, %r134, %r245;
	@%p85 bra 	$L__BB0_170;
	setp.ne.s32 	%p86, %r134, %r245;
	@%p86 bra 	$L__BB0_171;
	or.b32  	%r664, %r664, 8388608;
	st.local.u32 	[%rd3], %r664;
	bra.uni 	$L__BB0_171;
$L__BB0_170:
	ld.global.u8 	%r376, [%rd2+41];
	shl.b32 	%r377, %r376, 16;
	or.b32  	%r664, %r377, %r664;
	st.local.u32 	[%rd3], %r664;
$L__BB0_171:
	add.s32 	%r138, %r11, 42;
	setp.lt.u32 	%p87, %r138, %r245;
	@%p87 bra 	$L__BB0_174;
	setp.ne.s32 	%p88, %r138, %r245;
	@%p88 bra 	$L__BB0_175;
	or.b32  	%r664, %r664, 32768;
	st.local.u32 	[%rd3], %r664;
	bra.uni 	$L__BB0_175;
$L__BB0_174:
	ld.global.u8 	%rs11, [%rd2+42];
	mul.wide.u16 	%r378, %rs11, 256;
	or.b32  	%r664, %r378, %r664;
	st.local.u32 	[%rd3], %r664;
$L__BB0_175:
	add.s32 	%r142, %r11, 43;
	setp.lt.u32 	%p89, %r142, %r245;
	@%p89 bra 	$L__BB0_178;
	setp.ne.s32 	%p90, %r142, %r245;
	@%p90 bra 	$L__BB0_179;
	or.b32  	%r664, %r664, 128;
	st.local.u32 	[%rd3], %r664;
	bra.uni 	$L__BB0_179;
$L__BB0_178:
	ld.global.u8 	%r379, [%rd2+43];
	or.b32  	%r664, %r664, %r379;
	st.local.u32 	[%rd3], %r664;
$L__BB0_179:
	mov.b32 	%r380, 0;
	st.local.u32 	[%rd1+44], %r380;
	add.s32 	%r146, %r11, 44;
	setp.lt.u32 	%p91, %r146, %r245;
	@%p91 bra 	$L__BB0_182;
	setp.ne.s32 	%p92, %r146, %r245;
	mov.b32 	%r668, 0;
	@%p92 bra 	$L__BB0_183;
	mov.b32 	%r668, -2147483648;
	st.local.u32 	[%rd1+44], %r668;
	bra.uni 	$L__BB0_183;
$L__BB0_182:
	ld.global.u8 	%r383, [%rd2+44];
	shl.b32 	%r668, %r383, 24;
	st.local.u32 	[%rd1+44], %r668;
$L__BB0_183:
	add.s32 	%r149, %r11, 45;
	setp.lt.u32 	%p93, %r149, %r245;
	@%p93 bra 	$L__BB0_186;
	setp.ne.s32 	%p94, %r149, %r245;
	@%p94 bra 	$L__BB0_187;
	or.b32  	%r668, %r668, 8388608;
	st.local.u32 	[%rd1+44], %r668;
	bra.uni 	$L__BB0_187;
$L__BB0_186:
	ld.global.u8 	%r384, [%rd2+45];
	shl.b32 	%r385, %r384, 16;
	or.b32  	%r668, %r385, %r668;
	st.local.u32 	[%rd1+44], %r668;
$L__BB0_187:
	add.s32 	%r153, %r11, 46;
	setp.lt.u32 	%p95, %r153, %r245;
	@%p95 bra 	$L__BB0_190;
	setp.ne.s32 	%p96, %r153, %r245;
	@%p96 bra 	$L__BB0_191;
	or.b32  	%r668, %r668, 32768;
	st.local.u32 	[%rd1+44], %r668;
	bra.uni 	$L__BB0_191;
$L__BB0_190:
	ld.global.u8 	%rs12, [%rd2+46];
	mul.wide.u16 	%r386, %rs12, 256;
	or.b32  	%r668, %r386, %r668;
	st.local.u32 	[%rd1+44], %r668;
$L__BB0_191:
	add.s32 	%r157, %r11, 47;
	setp.lt.u32 	%p97, %r157, %r245;
	@%p97 bra 	$L__BB0_194;
	setp.ne.s32 	%p98, %r157, %r245;
	@%p98 bra 	$L__BB0_195;
	or.b32  	%r387, %r668, 128;
	st.local.u32 	[%rd1+44], %r387;
	bra.uni 	$L__BB0_195;
$L__BB0_194:
	ld.global.u8 	%r388, [%rd2+47];
	or.b32  	%r389, %r668, %r388;
	st.local.u32 	[%rd1+44], %r389;
$L__BB0_195:
	mov.b32 	%r390, 0;
	st.local.u32 	[%rd1+48], %r390;
	add.s32 	%r158, %r11, 48;
	setp.lt.u32 	%p99, %r158, %r245;
	@%p99 bra 	$L__BB0_198;
	setp.ne.s32 	%p100, %r158, %r245;
	mov.b32 	%r671, 0;
	@%p100 bra 	$L__BB0_199;
	mov.b32 	%r671, -2147483648;
	st.local.u32 	[%rd1+48], %r671;
	bra.uni 	$L__BB0_199;
$L__BB0_198:
	ld.global.u8 	%r393, [%rd2+48];
	shl.b32 	%r671, %r393, 24;
	st.local.u32 	[%rd1+48], %r671;
$L__BB0_199:
	add.s32 	%r161, %r11, 49;
	setp.lt.u32 	%p101, %r161, %r245;
	@%p101 bra 	$L__BB0_202;
	setp.ne.s32 	%p102, %r161, %r245;
	@%p102 bra 	$L__BB0_203;
	or.b32  	%r671, %r671, 8388608;
	st.local.u32 	[%rd1+48], %r671;
	bra.uni 	$L__BB0_203;
$L__BB0_202:
	ld.global.u8 	%r394, [%rd2+49];
	shl.b32 	%r395, %r394, 16;
	or.b32  	%r671, %r395, %r671;
	st.local.u32 	[%rd1+48], %r671;
$L__BB0_203:
	add.s32 	%r165, %r11, 50;
	setp.lt.u32 	%p103, %r165, %r245;
	@%p103 bra 	$L__BB0_206;
	setp.ne.s32 	%p104, %r165, %r245;
	@%p104 bra 	$L__BB0_207;
	or.b32  	%r671, %r671, 32768;
	st.local.u32 	[%rd1+48], %r671;
	bra.uni 	$L__BB0_207;
$L__BB0_206:
	ld.global.u8 	%rs13, [%rd2+50];
	mul.wide.u16 	%r396, %rs13, 256;
	or.b32  	%r671, %r396, %r671;
	st.local.u32 	[%rd1+48], %r671;
$L__BB0_207:
	add.s32 	%r169, %r11, 51;
	setp.lt.u32 	%p105, %r169, %r245;
	@%p105 bra 	$L__BB0_210;
	setp.ne.s32 	%p106, %r169, %r245;
	@%p106 bra 	$L__BB0_211;
	or.b32  	%r397, %r671, 128;
	st.local.u32 	[%rd1+48], %r397;
	bra.uni 	$L__BB0_211;
$L__BB0_210:
	ld.global.u8 	%r398, [%rd2+51];
	or.b32  	%r399, %r671, %r398;
	st.local.u32 	[%rd1+48], %r399;
$L__BB0_211:
	mov.b32 	%r400, 0;
	st.local.u32 	[%rd1+52], %r400;
	add.s32 	%r170, %r11, 52;
	setp.lt.u32 	%p107, %r170, %r245;
	@%p107 bra 	$L__BB0_214;
	setp.ne.s32 	%p108, %r170, %r245;
	mov.b32 	%r674, 0;
	@%p108 bra 	$L__BB0_215;
	mov.b32 	%r674, -2147483648;
	st.local.u32 	[%rd1+52], %r674;
	bra.uni 	$L__BB0_215;
$L__BB0_214:
	ld.global.u8 	%r403, [%rd2+52];
	shl.b32 	%r674, %r403, 24;
	st.local.u32 	[%rd1+52], %r674;
$L__BB0_215:
	add.s32 	%r173, %r11, 53;
	setp.lt.u32 	%p109, %r173, %r245;
	@%p109 bra 	$L__BB0_218;
	setp.ne.s32 	%p110, %r173, %r245;
	@%p110 bra 	$L__BB0_219;
	or.b32  	%r674, %r674, 8388608;
	st.local.u32 	[%rd1+52], %r674;
	bra.uni 	$L__BB0_219;
$L__BB0_218:
	ld.global.u8 	%r404, [%rd2+53];
	shl.b32 	%r405, %r404, 16;
	or.b32  	%r674, %r405, %r674;
	st.local.u32 	[%rd1+52], %r674;
$L__BB0_219:
	add.s32 	%r177, %r11, 54;
	setp.lt.u32 	%p111, %r177, %r245;
	@%p111 bra 	$L__BB0_222;
	setp.ne.s32 	%p112, %r177, %r245;
	@%p112 bra 	$L__BB0_223;
	or.b32  	%r674, %r674, 32768;
	st.local.u32 	[%rd1+52], %r674;
	bra.uni 	$L__BB0_223;
$L__BB0_222:
	ld.global.u8 	%rs14, [%rd2+54];
	mul.wide.u16 	%r406, %rs14, 256;
	or.b32  	%r674, %r406, %r674;
	st.local.u32 	[%rd1+52], %r674;
$L__BB0_223:
	add.s32 	%r181, %r11, 55;
	setp.lt.u32 	%p113, %r181, %r245;
	@%p113 bra 	$L__BB0_226;
	setp.ne.s32 	%p114, %r181, %r245;
	@%p114 bra 	$L__BB0_227;
	or.b32  	%r407, %r674, 128;
	st.local.u32 	[%rd1+52], %r407;
	bra.uni 	$L__BB0_227;
$L__BB0_226:
	ld.global.u8 	%r408, [%rd2+55];
	or.b32  	%r409, %r674, %r408;
	st.local.u32 	[%rd1+52], %r409;
$L__BB0_227:
	mov.b32 	%r410, 0;
	st.local.u32 	[%rd1+56], %r410;
	add.s32 	%r182, %r11, 56;
	setp.lt.u32 	%p115, %r182, %r245;
	@%p115 bra 	$L__BB0_230;
	setp.ne.s32 	%p116, %r182, %r245;
	mov.b32 	%r677, 0;
	@%p116 bra 	$L__BB0_231;
	mov.b32 	%r677, -2147483648;
	st.local.u32 	[%rd1+56], %r677;
	bra.uni 	$L__BB0_231;
$L__BB0_230:
	ld.global.u8 	%r413, [%rd2+56];
	shl.b32 	%r677, %r413, 24;
	st.local.u32 	[%rd1+56], %r677;
$L__BB0_231:
	add.s32 	%r185, %r11, 57;
	setp.lt.u32 	%p117, %r185, %r245;
	@%p117 bra 	$L__BB0_234;
	setp.ne.s32 	%p118, %r185, %r245;
	@%p118 bra 	$L__BB0_235;
	or.b32  	%r677, %r677, 8388608;
	st.local.u32 	[%rd1+56], %r677;
	bra.uni 	$L__BB0_235;
$L__BB0_234:
	ld.global.u8 	%r414, [%rd2+57];
	shl.b32 	%r415, %r414, 16;
	or.b32  	%r677, %r415, %r677;
	st.local.u32 	[%rd1+56], %r677;
$L__BB0_235:
	add.s32 	%r189, %r11, 58;
	setp.lt.u32 	%p119, %r189, %r245;
	@%p119 bra 	$L__BB0_238;
	setp.ne.s32 	%p120, %r189, %r245;
	@%p120 bra 	$L__BB0_239;
	or.b32  	%r677, %r677, 32768;
	st.local.u32 	[%rd1+56], %r677;
	bra.uni 	$L__BB0_239;
$L__BB0_238:
	ld.global.u8 	%rs15, [%rd2+58];
	mul.wide.u16 	%r416, %rs15, 256;
	or.b32  	%r677, %r416, %r677;
	st.local.u32 	[%rd1+56], %r677;
$L__BB0_239:
	add.s32 	%r193, %r11, 59;
	setp.lt.u32 	%p121, %r193, %r245;
	@%p121 bra 	$L__BB0_242;
	setp.ne.s32 	%p122, %r193, %r245;
	@%p122 bra 	$L__BB0_243;
	or.b32  	%r417, %r677, 128;
	st.local.u32 	[%rd1+56], %r417;
	bra.uni 	$L__BB0_243;
$L__BB0_242:
	ld.global.u8 	%r418, [%rd2+59];
	or.b32  	%r419, %r677, %r418;
	st.local.u32 	[%rd1+56], %r419;
$L__BB0_243:
	mov.b32 	%r420, 0;
	st.local.u32 	[%rd1+60], %r420;
	add.s32 	%r194, %r11, 60;
	setp.lt.u32 	%p123, %r194, %r245;
	@%p123 bra 	$L__BB0_246;
	setp.ne.s32 	%p124, %r194, %r245;
	mov.b32 	%r680, 0;
	@%p124 bra 	$L__BB0_247;
	mov.b32 	%r680, -2147483648;
	st.local.u32 	[%rd1+60], %r680;
	bra.uni 	$L__BB0_247;
$L__BB0_246:
	ld.global.u8 	%r423, [%rd2+60];
	shl.b32 	%r680, %r423, 24;
	st.local.u32 	[%rd1+60], %r680;
$L__BB0_247:
	add.s32 	%r197, %r11, 61;
	setp.lt.u32 	%p125, %r197, %r245;
	@%p125 bra 	$L__BB0_250;
	setp.ne.s32 	%p126, %r197, %r245;
	@%p126 bra 	$L__BB0_251;
	or.b32  	%r680, %r680, 8388608;
	st.local.u32 	[%rd1+60], %r680;
	bra.uni 	$L__BB0_251;
$L__BB0_250:
	ld.global.u8 	%r424, [%rd2+61];
	shl.b32 	%r425, %r424, 16;
	or.b32  	%r680, %r425, %r680;
	st.local.u32 	[%rd1+60], %r680;
$L__BB0_251:
	add.s32 	%r201, %r11, 62;
	setp.lt.u32 	%p127, %r201, %r245;
	@%p127 bra 	$L__BB0_254;
	setp.ne.s32 	%p128, %r201, %r245;
	@%p128 bra 	$L__BB0_255;
	or.b32  	%r680, %r680, 32768;
	st.local.u32 	[%rd1+60], %r680;
	bra.uni 	$L__BB0_255;
$L__BB0_254:
	ld.global.u8 	%rs16, [%rd2+62];
	mul.wide.u16 	%r426, %rs16, 256;
	or.b32  	%r680, %r426, %r680;
	st.local.u32 	[%rd1+60], %r680;
$L__BB0_255:
	add.s32 	%r205, %r11, 63;
	setp.lt.u32 	%p129, %r205, %r245;
	@%p129 bra 	$L__BB0_258;
	setp.ne.s32 	%p130, %r205, %r245;
	@%p130 bra 	$L__BB0_259;
	or.b32  	%r427, %r680, 128;
	st.local.u32 	[%rd1+60], %r427;
	bra.uni 	$L__BB0_259;
$L__BB0_258:
	ld.global.u8 	%r428, [%rd2+63];
	or.b32  	%r429, %r680, %r428;
	st.local.u32 	[%rd1+60], %r429;
$L__BB0_259:
	mov.b32 	%r683, 0;
	mov.u64 	%rd23, %rd3;
$L__BB0_260:
	add.s64 	%rd5, %rd23, 16;
	ld.local.v2.u32 	{%r209, %r431}, [%rd23+16];
	shf.l.wrap.b32 	%r432, %r209, %r209, 15;
	shf.l.wrap.b32 	%r433, %r209, %r209, 13;
	xor.b32  	%r434, %r432, %r433;
	shr.u32 	%r435, %r209, 10;
	xor.b32  	%r436, %r434, %r435;
	ld.local.u32 	%r437, [%rd23+-4];
	add.s32 	%r438, %r436, %r437;
	ld.local.v4.u32 	{%r439, %r440, %r441, %r442}, [%rd23+-40];
	mov.b64 	%rd13, {%r441, %r442};
	shf.l.wrap.b32 	%r443, %r440, %r440, 25;
	shf.l.wrap.b32 	%r444, %r440, %r440, 14;
	xor.b32  	%r445, %r443, %r444;
	shr.u32 	%r446, %r440, 3;
	xor.b32  	%r447, %r445, %r446;
	add.s32 	%r448, %r438, %r439;
	add.s32 	%r449, %r448, %r447;
	shf.l.wrap.b32 	%r450, %r431, %r431, 15;
	shf.l.wrap.b32 	%r451, %r431, %r431, 13;
	xor.b32  	%r452, %r450, %r451;
	shr.u32 	%r453, %r431, 10;
	xor.b32  	%r454, %r452, %r453;
	add.s32 	%r455, %r454, %r664;
	shf.l.wrap.b32 	%r456, %r441, %r441, 25;
	shf.l.wrap.b32 	%r457, %r441, %r441, 14;
	xor.b32  	%r458, %r456, %r457;
	shr.u32 	%r459, %r441, 3;
	xor.b32  	%r460, %r458, %r459;
	add.s32 	%r461, %r455, %r440;
	add.s32 	%r462, %r461, %r460;
	st.local.v2.u32 	[%rd23+24], {%r449, %r462};
	shf.l.wrap.b32 	%r463, %r449, %r449, 15;
	shf.l.wrap.b32 	%r464, %r449, %r449, 13;
	xor.b32  	%r465, %r463, %r464;
	shr.u32 	%r466, %r449, 10;
	xor.b32  	%r467, %r465, %r466;
	ld.local.u32 	%r468, [%rd23+4];
	add.s32 	%r469, %r467, %r468;
	shf.l.wrap.b32 	%r470, %r442, %r442, 25;
	shf.l.wrap.b32 	%r471, %r442, %r442, 14;
	xor.b32  	%r472, %r470, %r471;
	shr.u32 	%r473, %r442, 3;
	xor.b32  	%r474, %r472, %r473;
	add.s32 	%r475, %r469, %r441;
	add.s32 	%r476, %r475, %r474;
	st.local.u32 	[%rd23+32], %r476;
	shf.l.wrap.b32 	%r477, %r462, %r462, 15;
	shf.l.wrap.b32 	%r478, %r462, %r462, 13;
	xor.b32  	%r479, %r477, %r478;
	shr.u32 	%r480, %r462, 10;
	xor.b32  	%r481, %r479, %r480;
	ld.local.u32 	%r482, [%rd23+8];
	add.s32 	%r483, %r481, %r482;
	ld.local.u32 	%r484, [%rd23+-24];
	shf.l.wrap.b32 	%r485, %r484, %r484, 25;
	shf.l.wrap.b32 	%r486, %r484, %r484, 14;
	xor.b32  	%r487, %r485, %r486;
	shr.u32 	%r488, %r484, 3;
	xor.b32  	%r489, %r487, %r488;
	{ .reg .b32 tmp; mov.b64 {tmp, %r490}, %rd13; }
	add.s32 	%r491, %r483, %r490;
	add.s32 	%r492, %r491, %r489;
	st.local.u32 	[%rd23+36], %r492;
	add.s32 	%r683, %r683, 4;
	setp.ne.s32 	%p131, %r683, 48;
	mov.u32 	%r664, %r209;
	mov.u64 	%rd23, %rd5;
	@%p131 bra 	$L__BB0_260;
	mov.b32 	%r684, 0;
	mov.u32 	%r685, %r693;
	mov.u32 	%r686, %r694;
	mov.u32 	%r687, %r695;
	mov.u32 	%r688, %r696;
	mov.u32 	%r689, %r697;
	mov.u32 	%r690, %r698;
	mov.u32 	%r691, %r699;
	mov.u32 	%r692, %r700;
$L__BB0_262:
	shf.l.wrap.b32 	%r494, %r688, %r688, 26;
	shf.l.wrap.b32 	%r495, %r688, %r688, 21;
	xor.b32  	%r496, %r494, %r495;
	shf.l.wrap.b32 	%r497, %r688, %r688, 7;
	xor.b32  	%r498, %r496, %r497;
	add.s32 	%r499, %r685, %r498;
	and.b32  	%r500, %r687, %r688;
	not.b32 	%r501, %r688;
	and.b32  	%r502, %r686, %r501;
	or.b32  	%r503, %r502, %r500;
	add.s32 	%r504, %r499, %r503;
	mul.wide.u32 	%rd14, %r684, 4;
	add.s64 	%rd16, %rd15, %rd14;
	ld.const.u32 	%r505, [%rd16];
	add.s32 	%r506, %r504, %r505;
	add.s64 	%rd17, %rd1, %rd14;
	ld.local.v4.u32 	{%r507, %r508, %r509, %r510}, [%rd17];
	add.s32 	%r511, %r506, %r507;
	shf.l.wrap.b32 	%r512, %r692, %r692, 30;
	shf.l.wrap.b32 	%r513, %r692, %r692, 19;
	xor.b32  	%r514, %r512, %r513;
	shf.l.wrap.b32 	%r515, %r692, %r692, 10;
	xor.b32  	%r516, %r514, %r515;
	xor.b32  	%r517, %r690, %r691;
	and.b32  	%r518, %r517, %r692;
	and.b32  	%r519, %r690, %r691;
	xor.b32  	%r520, %r518, %r519;
	add.s32 	%r521, %r520, %r516;
	add.s32 	%r685, %r511, %r689;
	add.s32 	%r689, %r521, %r511;
	shf.l.wrap.b32 	%r522, %r685, %r685, 26;
	shf.l.wrap.b32 	%r523, %r685, %r685, 21;
	xor.b32  	%r524, %r522, %r523;
	shf.l.wrap.b32 	%r525, %r685, %r685, 7;
	xor.b32  	%r526, %r524, %r525;
	add.s32 	%r527, %r686, %r526;
	and.b32  	%r528, %r688, %r685;
	not.b32 	%r529, %r685;
	and.b32  	%r530, %r687, %r529;
	or.b32  	%r531, %r530, %r528;
	add.s32 	%r532, %r527, %r531;
	ld.const.u32 	%r533, [%rd16+4];
	add.s32 	%r534, %r532, %r533;
	add.s32 	%r535, %r534, %r508;
	shf.l.wrap.b32 	%r536, %r689, %r689, 30;
	shf.l.wrap.b32 	%r537, %r689, %r689, 19;
	xor.b32  	%r538, %r536, %r537;
	shf.l.wrap.b32 	%r539, %r689, %r689, 10;
	xor.b32  	%r540, %r538, %r539;
	xor.b32  	%r541, %r691, %r692;
	and.b32  	%r542, %r541, %r689;
	and.b32  	%r543, %r691, %r692;
	xor.b32  	%r544, %r542, %r543;
	add.s32 	%r545, %r544, %r540;
	add.s32 	%r686, %r535, %r690;
	add.s32 	%r690, %r545, %r535;
	shf.l.wrap.b32 	%r546, %r686, %r686, 26;
	shf.l.wrap.b32 	%r547, %r686, %r686, 21;
	xor.b32  	%r548, %r546, %r547;
	shf.l.wrap.b32 	%r549, %r686, %r686, 7;
	xor.b32  	%r550, %r548, %r549;
	add.s32 	%r551, %r687, %r550;
	and.b32  	%r552, %r685, %r686;
	not.b32 	%r553, %r686;
	and.b32  	%r554, %r688, %r553;
	or.b32  	%r555, %r554, %r552;
	add.s32 	%r556, %r551, %r555;
	ld.const.u32 	%r557, [%rd16+8];
	add.s32 	%r558, %r556, %r557;
	add.s32 	%r559, %r558, %r509;
	shf.l.wrap.b32 	%r560, %r690, %r690, 30;
	shf.l.wrap.b32 	%r561, %r690, %r690, 19;
	xor.b32  	%r562, %r560, %r561;
	shf.l.wrap.b32 	%r563, %r690, %r690, 10;
	xor.b32  	%r564, %r562, %r563;
	xor.b32  	%r565, %r692, %r689;
	and.b32  	%r566, %r565, %r690;
	and.b32  	%r567, %r692, %r689;
	xor.b32  	%r568, %r566, %r567;
	add.s32 	%r569, %r568, %r564;
	add.s32 	%r687, %r559, %r691;
	add.s32 	%r691, %r569, %r559;
	shf.l.wrap.b32 	%r570, %r687, %r687, 26;
	shf.l.wrap.b32 	%r571, %r687, %r687, 21;
	xor.b32  	%r572, %r570, %r571;
	shf.l.wrap.b32 	%r573, %r687, %r687, 7;
	xor.b32  	%r574, %r572, %r573;
	add.s32 	%r575, %r688, %r574;
	and.b32  	%r576, %r686, %r687;
	not.b32 	%r577, %r687;
	and.b32  	%r578, %r685, %r577;
	or.b32  	%r579, %r578, %r576;
	add.s32 	%r580, %r575, %r579;
	ld.const.u32 	%r581, [%rd16+12];
	add.s32 	%r582, %r580, %r581;
	add.s32 	%r583, %r582, %r510;
	shf.l.wrap.b32 	%r584, %r691, %r691, 30;
	shf.l.wrap.b32 	%r585, %r691, %r691, 19;
	xor.b32  	%r586, %r584, %r585;
	shf.l.wrap.b32 	%r587, %r691, %r691, 10;
	xor.b32  	%r588, %r586, %r587;
	xor.b32  	%r589, %r689, %r690;
	and.b32  	%r590, %r589, %r691;
	and.b32  	%r591, %r689, %r690;
	xor.b32  	%r592, %r590, %r591;
	add.s32 	%r593, %r592, %r588;
	add.s32 	%r688, %r583, %r692;
	add.s32 	%r692, %r593, %r583;
	add.s32 	%r684, %r684, 4;
	setp.ne.s32 	%p132, %r684, 64;
	@%p132 bra 	$L__BB0_262;
	add.s32 	%r700, %r700, %r692;
	add.s32 	%r699, %r699, %r691;
	add.s32 	%r698, %r698, %r690;
	add.s32 	%r697, %r697, %r689;
	add.s32 	%r696, %r696, %r688;
	add.s32 	%r695, %r695, %r687;
	add.s32 	%r694, %r694, %r686;
	add.s32 	%r693, %r693, %r685;
	mad.lo.s32 	%r632, %r632, -63, %r14;
	sub.s32 	%r594, 55, %r245;
	and.b32  	%r595, %r594, 63;
	add.s32 	%r596, %r245, %r595;
	add.s32 	%r597, %r596, 9;
	shr.u32 	%r598, %r597, 6;
	setp.ne.s32 	%p133, %r632, %r598;
	@%p133 bra 	$L__BB0_3;
$L__BB0_264:
	ld.param.u64 	%rd22, [sha256_hash_param_2];
	shl.b32 	%r599, %r1, 5;
	cvt.u64.u32 	%rd18, %r599;
	cvta.to.global.u64 	%rd19, %rd22;
	add.s64 	%rd20, %rd19, %rd18;
	shr.u32 	%r600, %r700, 24;
	st.global.u8 	[%rd20], %r600;
	shr.u32 	%r601, %r700, 16;
	st.global.u8 	[%rd20+1], %r601;
	shr.u32 	%r602, %r700, 8;
	st.global.u8 	[%rd20+2], %r602;
	st.global.u8 	[%rd20+3], %r700;
	shr.u32 	%r603, %r699, 24;
	st.global.u8 	[%rd20+4], %r603;
	shr.u32 	%r604, %r699, 16;
	st.global.u8 	[%rd20+5], %r604;
	shr.u32 	%r605, %r699, 8;
	st.global.u8 	[%rd20+6], %r605;
	st.global.u8 	[%rd20+7], %r699;
	shr.u32 	%r606, %r698, 24;
	st.global.u8 	[%rd20+8], %r606;
	shr.u32 	%r607, %r698, 16;
	st.global.u8 	[%rd20+9], %r607;
	shr.u32 	%r608, %r698, 8;
	st.global.u8 	[%rd20+10], %r608;
	st.global.u8 	[%rd20+11], %r698;
	shr.u32 	%r609, %r697, 24;
	st.global.u8 	[%rd20+12], %r609;
	shr.u32 	%r610, %r697, 16;
	st.global.u8 	[%rd20+13], %r610;
	shr.u32 	%r611, %r697, 8;
	st.global.u8 	[%rd20+14], %r611;
	st.global.u8 	[%rd20+15], %r697;
	shr.u32 	%r612, %r696, 24;
	st.global.u8 	[%rd20+16], %r612;
	shr.u32 	%r613, %r696, 16;
	st.global.u8 	[%rd20+17], %r613;
	shr.u32 	%r614, %r696, 8;
	st.global.u8 	[%rd20+18], %r614;
	st.global.u8 	[%rd20+19], %r696;
	shr.u32 	%r615, %r695, 24;
	st.global.u8 	[%rd20+20], %r615;
	shr.u32 	%r616, %r695, 16;
	st.global.u8 	[%rd20+21], %r616;
	shr.u32 	%r617, %r695, 8;
	st.global.u8 	[%rd20+22], %r617;
	st.global.u8 	[%rd20+23], %r695;
	shr.u32 	%r618, %r694, 24;
	st.global.u8 	[%rd20+24], %r618;
	shr.u32 	%r619, %r694, 16;
	st.global.u8 	[%rd20+25], %r619;
	shr.u32 	%r620, %r694, 8;
	st.global.u8 	[%rd20+26], %r620;
	st.global.u8 	[%rd20+27], %r694;
	shr.u32 	%r621, %r693, 24;
	st.global.u8 	[%rd20+28], %r621;
	shr.u32 	%r622, %r693, 16;
	st.global.u8 	[%rd20+29], %r622;
	shr.u32 	%r623, %r693, 8;
	st.global.u8 	[%rd20+30], %r623;
	st.global.u8 	[%rd20+31], %r693;
$L__BB0_265:
	ret;

}


// ===== COMPILED SASS (sm_100) =====

	.target	sm_100

	.elftype	@"ET_EXEC"


//--------------------- .note.nv.tkinfo           --------------------------
	.section	.note.nv.tkinfo,"",@"SHT_NOTE"
	.sectionflags	@"SHF_NOTE_NV_TKINFO"
	.tkinfo
        /*0018*/ 	.word	0x00000002
        /*0030*/ 	.string	""
        /*0030*/ 	.string	"ptxas"
        /*0030*/ 	.string	"Cuda compilation tools, release 13.0, V13.0.88"
        /*0030*/ 	.string	"Build cuda_13.0.r13.0/compiler.36424714_0"
        /*0030*/ 	.string	"-arch sm_100 -m 64 "



//--------------------- .note.nv.cuinfo           --------------------------
	.section	.note.nv.cuinfo,"",@"SHT_NOTE"
	.sectionflags	@"SHF_NOTE_NV_CUINFO"
        /*0018*/ 	.short	0x0002
        /*001a*/ 	.short	0x0064
        /*001c*/ 	.short	0x0082
	.zero		2


//--------------------- .nv.info                  --------------------------
	.section	.nv.info,"",@"SHT_CUDA_INFO"
	.align	4


	//----- nvinfo : EIATTR_REGCOUNT
	.align		4
        /*0000*/ 	.byte	0x04, 0x2f
        /*0002*/ 	.short	(.L_2 - .L_1)
	.align		4
.L_1:
        /*0004*/ 	.word	index@(sha256_hash)
        /*0008*/ 	.word	0x0000001e


	//----- nvinfo : EIATTR_FRAME_SIZE
	.align		4
.L_2:
        /*000c*/ 	.byte	0x04, 0x11
        /*000e*/ 	.short	(.L_4 - .L_3)
	.align		4
.L_3:
        /*0010*/ 	.word	index@(sha256_hash)
        /*0014*/ 	.word	0x00000100


	//----- nvinfo : EIATTR_MIN_STACK_SIZE
	.align		4
.L_4:
        /*0018*/ 	.byte	0x04, 0x12
        /*001a*/ 	.short	(.L_6 - .L_5)
	.align		4
.L_5:
        /*001c*/ 	.word	index@(sha256_hash)
        /*0020*/ 	.word	0x00000100
.L_6:


//--------------------- .nv.compat                --------------------------
	.section	.nv.compat,"",@"SHT_CUDA_COMPAT_INFO"
	.align	4
        /*0000*/ 	.byte	0x02, 0x09, 0x00, 0x00, 0x02, 0x02, 0x01, 0x00, 0x02, 0x05, 0x05, 0x00, 0x03, 0x07, 0x01, 0x01
        /*0010*/ 	.byte	0x02, 0x03, 0x00, 0x00, 0x02, 0x06, 0x01, 0x00, 0x04, 0x0b, 0x08, 0x00, 0x09, 0x00, 0x00, 0x00
        /*0020*/ 	.byte	0x00, 0x00, 0x00, 0x00


//--------------------- .nv.info.sha256_hash      --------------------------
	.section	.nv.info.sha256_hash,"",@"SHT_CUDA_INFO"
	.sectionflags	@""
	.align	4


	//----- nvinfo : EIATTR_CUDA_API_VERSION
	.align		4
        /*0000*/ 	.byte	0x04, 0x37
        /*0002*/ 	.short	(.L_8 - .L_7)
.L_7:
        /*0004*/ 	.word	0x00000082


	//----- nvinfo : EIATTR_KPARAM_INFO
	.align		4
.L_8:
        /*0008*/ 	.byte	0x04, 0x17
        /*000a*/ 	.short	(.L_10 - .L_9)
.L_9:
        /*000c*/ 	.word	0x00000000
        /*0010*/ 	.short	0x0003
        /*0012*/ 	.short	0x0018
        /*0014*/ 	.byte	0x00, 0xf0, 0x11, 0x00


	//----- nvinfo : EIATTR_KPARAM_INFO
	.align		4
.L_10:
        /*0018*/ 	.byte	0x04, 0x17
        /*001a*/ 	.short	(.L_12 - .L_11)
.L_11:
        /*001c*/ 	.word	0x00000000
        /*0020*/ 	.short	0x0002
        /*0022*/ 	.short	0x0010
        /*0024*/ 	.byte	0x00, 0xf5, 0x21, 0x00


	//----- nvinfo : EIATTR_KPARAM_INFO
	.align		4
.L_12:
        /*0028*/ 	.byte	0x04, 0x17
        /*002a*/ 	.short	(.L_14 - .L_13)
.L_13:
        /*002c*/ 	.word	0x00000000
        /*0030*/ 	.short	0x0001
        /*0032*/ 	.short	0x0008
        /*0034*/ 	.byte	0x00, 0xf0, 0x11, 0x00


	//----- nvinfo : EIATTR_KPARAM_INFO
	.align		4
.L_14:
        /*0038*/ 	.byte	0x04, 0x17
        /*003a*/ 	.short	(.L_16 - .L_15)
.L_15:
        /*003c*/ 	.word	0x00000000
        /*0040*/ 	.short	0x0000
        /*0042*/ 	.short	0x0000
        /*0044*/ 	.byte	0x00, 0xf5, 0x21, 0x00


	//----- nvinfo : EIATTR_SPARSE_MMA_MASK
	.align		4
.L_16:
        /*0048*/ 	.byte	0x03, 0x50
        /*004a*/ 	.short	0x0000


	//----- nvinfo : EIATTR_MAXREG_COUNT
	.align		4
        /*004c*/ 	.byte	0x03, 0x1b
        /*004e*/ 	.short	0x00ff


	//----- nvinfo : EIATTR_MERCURY_ISA_VERSION
	.align		4
        /*0050*/ 	.byte	0x03, 0x5f
        /*0052*/ 	.short	0x0101


	//----- nvinfo : EIATTR_VRC_CTA_INIT_COUNT
	.align		4
        /*0054*/ 	.byte	0x02, 0x4a
	.zero		1
	.zero		1


	//----- nvinfo : EIATTR_EXIT_INSTR_OFFSETS
	.align		4
        /*0058*/ 	.byte	0x04, 0x1c
        /*005a*/ 	.short	(.L_18 - .L_17)


	//   ....[0]....
.L_17:
        /*005c*/ 	.word	0x00000090


	//   ....[1]....
        /*0060*/ 	.word	0x00004030


	//----- nvinfo : EIATTR_CBANK_PARAM_SIZE
	.align		4
.L_18:
        /*0064*/ 	.byte	0x03, 0x19
        /*0066*/ 	.short	0x001c


	//----- nvinfo : EIATTR_PARAM_CBANK
	.align		4
        /*0068*/ 	.byte	0x04, 0x0a
        /*006a*/ 	.short	(.L_20 - .L_19)
	.align		4
.L_19:
        /*006c*/ 	.word	index@(.nv.constant0.sha256_hash)
        /*0070*/ 	.short	0x0380
        /*0072*/ 	.short	0x001c


	//----- nvinfo : EIATTR_SW_WAR
	.align		4
.L_20:
        /*0074*/ 	.byte	0x04, 0x36
        /*0076*/ 	.short	(.L_22 - .L_21)
.L_21:
        /*0078*/ 	.word	0x00000008
.L_22:


//--------------------- .nv.callgraph             --------------------------
	.section	.nv.callgraph,"",@"SHT_CUDA_CALLGRAPH"
	.align	4
	.sectionentsize	8
	.align		4
        /*0000*/ 	.word	0x00000000
	.align		4
        /*0004*/ 	.word	0xffffffff
	.align		4
        /*0008*/ 	.word	0x00000000
	.align		4
        /*000c*/ 	.word	0xfffffffe
	.align		4
        /*0010*/ 	.word	0x00000000
	.align		4
        /*0014*/ 	.word	0xfffffffd
	.align		4
        /*0018*/ 	.word	0x00000000
	.align		4
        /*001c*/ 	.word	0xfffffffc


//--------------------- .nv.constant3             --------------------------
	.section	.nv.constant3,"a",@progbits
	.align	4
.nv.constant3:
	.type		k,@object
	.size		k,(.L_0 - k)
k:
        /*0000*/ 	.byte	0x98, 0x2f, 0x8a, 0x42, 0x91, 0x44, 0x37, 0x71, 0xcf, 0xfb, 0xc0, 0xb5, 0xa5, 0xdb, 0xb5, 0xe9
        /* <DEDUP_REMOVED lines=15> */
.L_0:


//--------------------- .text.sha256_hash         --------------------------
	.section	.text.sha256_hash,"ax",@progbits
	.align	128
        .global         sha256_hash
        .type           sha256_hash,@function
        .size           sha256_hash,(.L_x_132 - sha256_hash)
        .other          sha256_hash,@"STO_CUDA_ENTRY STV_DEFAULT"
sha256_hash:
.text.sha256_hash:
[----:B------:R-:W0:Y:S01]  /*0000*/  LDC R1, c[0x0][0x37c] ;  /* 0x0000df00ff017b82 */ /* 0x000e220000000800 */
[----:B------:R-:W1:Y:S07]  /*0010*/  S2R R3, SR_TID.X ;  /* 0x0000000000037919 */ /* 0x000e6e0000002100 */
[----:B------:R-:W1:Y:S01]  /*0020*/  S2UR UR4, SR_CTAID.X ;  /* 0x00000000000479c3 */ /* 0x000e620000002500 */
[----:B------:R-:W2:Y:S01]  /*0030*/  LDCU UR5, c[0x0][0x398] ;  /* 0x00007300ff0577ac */ /* 0x000ea20008000800 */
[----:B0-----:R-:W-:-:S05]  /*0040*/  VIADD R1, R1, 0xffffff00 ;  /* 0xffffff0001017836 */ /* 0x001fca0000000000 */
[----:B------:R-:W-:Y:S01]  /*0050*/  R2UR UR12, R1 ;  /* 0x00000000010c72ca */ /* 0x000fe200000e0000 */
[----:B------:R-:W1:Y:S02]  /*0060*/  LDC R16, c[0x0][0x360] ;  /* 0x0000d800ff107b82 */ /* 0x000e640000000800 */
[----:B-1----:R-:W-:-:S05]  /*0070*/  IMAD R16, R16, UR4, R3 ;  /* 0x0000000410107c24 */ /* 0x002fca000f8e0203 */
[----:B--2---:R-:W-:-:S13]  /*0080*/  ISETP.GE.U32.AND P0, PT, R16, UR5, PT ;  /* 0x0000000510007c0c */ /* 0x004fda000bf06070 */
[----:B------:R-:W-:Y:S05]  /*0090*/  @P0 EXIT ;  /* 0x000000000000094d */ /* 0x000fea0003800000 */
[----:B------:R-:W0:Y:S01]  /*00a0*/  LDCU UR5, c[0x0][0x388] ;  /* 0x00007100ff0577ac */ /* 0x000e220008000800 */
[----:B------:R-:W-:Y:S02]  /*00b0*/  IMAD.MOV.U32 R15, RZ, RZ, 0x6a09e667 ;  /* 0x6a09e667ff0f7424 */ /* 0x000fe400078e00ff */
[----:B------:R-:W-:Y:S01]  /*00c0*/  IMAD.MOV.U32 R14, RZ, RZ, -0x4498517b ;  /* 0xbb67ae85ff0e7424 */ /* 0x000fe200078e00ff */
[----:B------:R-:W1:Y:S01]  /*00d0*/  LDCU.64 UR10, c[0x0][0x358] ;  /* 0x00006b00ff0a77ac */ /* 0x000e620008000a00 */
[----:B------:R-:W-:Y:S02]  /*00e0*/  IMAD.MOV.U32 R13, RZ, RZ, 0x3c6ef372 ;  /* 0x3c6ef372ff0d7424 */ /* 0x000fe400078e00ff */
[----:B------:R-:W-:Y:S02]  /*00f0*/  IMAD.MOV.U32 R12, RZ, RZ, -0x5ab00ac6 ;  /* 0xa54ff53aff0c7424 */ /* 0x000fe400078e00ff */
[----:B------:R-:W-:Y:S02]  /*0100*/  IMAD.MOV.U32 R11, RZ, RZ, 0x510e527f ;  /* 0x510e527fff0b7424 */ /* 0x000fe400078e00ff */
[----:B------:R-:W-:-:S02]  /*0110*/  IMAD.MOV.U32 R10, RZ, RZ, -0x64fa9774 ;  /* 0x9b05688cff0a7424 */ /* 0x000fc400078e00ff */
[----:B------:R-:W-:Y:S02]  /*0120*/  IMAD.MOV.U32 R9, RZ, RZ, 0x1f83d9ab ;  /* 0x1f83d9abff097424 */ /* 0x000fe400078e00ff */
[----:B------:R-:W-:Y:S01]  /*0130*/  IMAD.MOV.U32 R8, RZ, RZ, 0x5be0cd19 ;  /* 0x5be0cd19ff087424 */ /* 0x000fe200078e00ff */
[----:B0-----:R-:W-:-:S04]  /*0140*/  UIADD3 UR4, UPT, UPT, -UR5, 0x37, URZ ;  /* 0x0000003705047890 */ /* 0x001fc8000fffe1ff */
[----:B------:R-:W-:-:S04]  /*0150*/  ULOP3.LUT UR4, UR4, 0x3f, URZ, 0xc0, !UPT ;  /* 0x0000003f04047892 */ /* 0x000fc8000f8ec0ff */
[----:B------:R-:W-:-:S04]  /*0160*/  UIADD3 UR4, UPT, UPT, UR4, 0x9, UR5 ;  /* 0x0000000904047890 */ /* 0x000fc8000fffe005 */
[----:B------:R-:W-:-:S09]  /*0170*/  UISETP.GE.U32.AND UP0, UPT, UR4, 0x40, UPT ;  /* 0x000000400400788c */ /* 0x000fd2000bf06070 */
[----:B-1----:R-:W-:Y:S05]  /*0180*/  BRA.U !UP0, `(.L_x_0) ;  /* 0x0000003908bc7547 */ /* 0x002fea000b800000 */
[----:B------:R-:W-:Y:S01]  /*0190*/  IMAD.MOV.U32 R15, RZ, RZ, 0x6a09e667 ;  /* 0x6a09e667ff0f7424 */ /* 0x000fe200078e00ff */
[----:B------:R-:W-:Y:S01]  /*01a0*/  UIADD3 UR6, UPT, UPT, UR12, 0x28, URZ ;  /* 0x000000280c067890 */ /* 0x000fe2000fffe0ff */
[----:B------:R-:W-:Y:S01]  /*01b0*/  IMAD.MOV.U32 R14, RZ, RZ, -0x4498517b ;  /* 0xbb67ae85ff0e7424 */ /* 0x000fe200078e00ff */
[----:B------:R-:W-:Y:S01]  /*01c0*/  UMOV UR4, URZ ;  /* 0x000000ff00047c82 */ /* 0x000fe20008000000 */
[----:B------:R-:W-:Y:S02]  /*01d0*/  IMAD.MOV.U32 R13, RZ, RZ, 0x3c6ef372 ;  /* 0x3c6ef372ff0d7424 */ /* 0x000fe400078e00ff */
[----:B------:R-:W-:Y:S02]  /*01e0*/  IMAD.MOV.U32 R12, RZ, RZ, -0x5ab00ac6 ;  /* 0xa54ff53aff0c7424 */ /* 0x000fe400078e00ff */
[----:B------:R-:W-:Y:S02]  /*01f0*/  IMAD.MOV.U32 R11, RZ, RZ, 0x510e527f ;  /* 0x510e527fff0b7424 */ /* 0x000fe400078e00ff */
[----:B------:R-:W-:-:S02]  /*0200*/  IMAD.MOV.U32 R10, RZ, RZ, -0x64fa9774 ;  /* 0x9b05688cff0a7424 */ /* 0x000fc400078e00ff */
[----:B------:R-:W-:Y:S02]  /*0210*/  IMAD.MOV.U32 R9, RZ, RZ, 0x1f83d9ab ;  /* 0x1f83d9abff097424 */ /* 0x000fe400078e00ff */
[----:B------:R-:W-:-:S07]  /*0220*/  IMAD.MOV.U32 R8, RZ, RZ, 0x5be0cd19 ;  /* 0x5be0cd19ff087424 */ /* 0x000fce00078e00ff */
.L_x_130:
[----:B------:R-:W0:Y:S01]  /*0230*/  LDCU UR7, c[0x0][0x388] ;  /* 0x00007100ff0777ac */ /* 0x000e220008000800 */
[----:B------:R-:W1:Y:S01]  /*0240*/  LDC.64 R4, c[0x0][0x380] ;  /* 0x0000e000ff047b82 */ /* 0x000e620000000a00 */
[----:B------:R-:W-:-:S04]  /*0250*/  USHF.L.U32 UR5, UR4, 0x6, URZ ;  /* 0x0000000604057899 */ /* 0x000fc800080006ff */
[----:B0-----:R-:W-:Y:S02]  /*0260*/  UISETP.GE.U32.AND UP1, UPT, UR5, UR7, UPT ;  /* 0x000000070500728c */ /* 0x001fe4000bf26070 */
[----:B------:R-:W-:-:S04]  /*0270*/  IMAD R3, R16, UR7, RZ ;  /* 0x0000000710037c24 */ /* 0x000fc8000f8e02ff */
[----:B------:R-:W-:Y:S02]  /*0280*/  PLOP3.LUT P2, PT, PT, PT, UP1, 0x80, 0x8 ;  /* 0x000000000008781c */ /* 0x000fe40003f4f018 */
[----:B-1----:R-:W-:-:S04]  /*0290*/  IADD3 R2, P0, P1, R4, UR5, R3 ;  /* 0x0000000504027c10 */ /* 0x002fc8000f91e003 */
[----:B------:R-:W-:-:S07]  /*02a0*/  IADD3.X R3, PT, PT, RZ, R5, RZ, P0, P1 ;  /* 0x00000005ff037210 */ /* 0x000fce00007e24ff */
[----:B------:R-:W2:Y:S01]  /*02b0*/  @!P2 LDG.E.U8 R0, desc[UR10][R2.64] ;  /* 0x0000000a0200a981 */ /* 0x000ea2000c1e1100 */
[----:B------:R-:W-:-:S03]  /*02c0*/  UIADD3 UR8, UPT, UPT, UR5, 0x1, URZ ;  /* 0x0000000105087890 */ /* 0x000fc6000fffe0ff */
[----:B------:R0:W-:Y:S01]  /*02d0*/  STL [R1], RZ ;  /* 0x000000ff01007387 */ /* 0x0001e20000100800 */
[----:B------:R-:W-:Y:S01]  /*02e0*/  UISETP.GE.U32.AND UP0, UPT, UR8, UR7, UPT ;  /* 0x000000070800728c */ /* 0x000fe2000bf06070 */
[----:B--2---:R-:W-:-:S05]  /*02f0*/  @!P2 IMAD.SHL.U32 R0, R0, 0x1000000, RZ ;  /* 0x010000000000a824 */ /* 0x004fca00078e00ff */
[----:B------:R0:W-:Y:S01]  /*0300*/  @!P2 STL [R1], R0 ;  /* 0x000000000100a387 */ /* 0x0001e20000100800 */
[----:B------:R-:W-:Y:S05]  /*0310*/  BRA.U !UP1, `(.L_x_1) ;  /* 0x0000000109187547 */ /* 0x000fea000b800000 */
[----:B------:R-:W-:Y:S01]  /*0320*/  UISETP.NE.AND UP1, UPT, UR5, UR7, UPT ;  /* 0x000000070500728c */ /* 0x000fe2000bf25270 */
[----:B------:R-:W-:Y:S02]  /*0330*/  IMAD.MOV.U32 R4, RZ, RZ, -0x80000000 ;  /* 0x80000000ff047424 */ /* 0x000fe400078e00ff */
[----:B0-----:R-:W-:-:S03]  /*0340*/  IMAD.MOV.U32 R0, RZ, RZ, RZ ;  /* 0x000000ffff007224 */ /* 0x001fc600078e00ff */
[----:B------:R-:W-:-:S13]  /*0350*/  PLOP3.LUT P0, PT, PT, PT, UP1, 0x80, 0x8 ;  /* 0x000000000008781c */ /* 0x000fda0003f0f018 */
[----:B------:R1:W-:Y:S01]  /*0360*/  @!P0 STL [R1], R4 ;  /* 0x0000000401008387 */ /* 0x0003e20000100800 */
[----:B------:R-:W-:-:S07]  /*0370*/  @!P0 IMAD.MOV.U32 R0, RZ, RZ, -0x80000000 ;  /* 0x80000000ff008424 */ /* 0x000fce00078e00ff */
.L_x_1:
[----:B------:R-:W-:Y:S05]  /*0380*/  BRA.U !UP0, `(.L_x_2) ;  /* 0x0000000108147547 */ /* 0x000fea000b800000 */
[----:B------:R-:W-:-:S09]  /*0390*/  UISETP.NE.AND UP0, UPT, UR8, UR7, UPT ;  /* 0x000000070800728c */ /* 0x000fd2000bf05270 */
[----:B------:R-:W-:Y:S05]  /*03a0*/  BRA.U UP0, `(.L_x_3) ;  /* 0x00000001001c7547 */ /* 0x000fea000b800000 */
[----:B0-----:R-:W-:-:S05]  /*03b0*/  LOP3.LUT R0, R0, 0x800000, RZ, 0xfc, !PT ;  /* 0x0080000000007812 */ /* 0x001fca00078efcff */
[----:B------:R2:W-:Y:S01]  /*03c0*/  STL [R1], R0 ;  /* 0x0000000001007387 */ /* 0x0005e20000100800 */
[----:B------:R-:W-:Y:S05]  /*03d0*/  BRA `(.L_x_3) ;  /* 0x0000000000107947 */ /* 0x000fea0003800000 */
.L_x_2:
[----:B-1----:R-:W2:Y:S02]  /*03e0*/  LDG.E.U8 R4, desc[UR10][R2.64+0x1] ;  /* 0x0000010a02047981 */ /* 0x002ea4000c1e1100 */
[----:B--2---:R-:W-:-:S05]  /*03f0*/  IMAD.U32 R5, R4, 0x10000, RZ ;  /* 0x0001000004057824 */ /* 0x004fca00078e00ff */
[----:B0-----:R-:W-:-:S05]  /*0400*/  LOP3.LUT R0, R5, R0, RZ, 0xfc, !PT ;  /* 0x0000000005007212 */ /* 0x001fca00078efcff */
[----:B------:R0:W-:Y:S02]  /*0410*/  STL [R1], R0 ;  /* 0x0000000001007387 */ /* 0x0001e40000100800 */
.L_x_3:
[----:B------:R-:W-:-:S04]  /*0420*/  UIADD3 UR8, UPT, UPT, UR5, 0x2, URZ ;  /* 0x0000000205087890 */ /* 0x000fc8000fffe0ff */
[----:B------:R-:W-:-:S09]  /*0430*/  UISETP.GE.U32.AND UP0, UPT, UR8, UR7, UPT ;  /* 0x000000070800728c */ /* 0x000fd2000bf06070 */
[----:B------:R-:W-:Y:S05]  /*0440*/  BRA.U !UP0, `(.L_x_4) ;  /* 0x0000000108147547 */ /* 0x000fea000b800000 */
[----:B------:R-:W-:-:S09]  /*0450*/  UISETP.NE.AND UP0, UPT, UR8, UR7, UPT ;  /* 0x000000070800728c */ /* 0x000fd2000bf05270 */
[----:B------:R-:W-:Y:S05]  /*0460*/  BRA.U UP0, `(.L_x_5) ;  /* 0x00000001001c7547 */ /* 0x000fea000b800000 */
[----:B0-2---:R-:W-:-:S05]  /*0470*/  LOP3.LUT R0, R0, 0x8000, RZ, 0xfc, !PT ;  /* 0x0000800000007812 */ /* 0x005fca00078efcff */
[----:B------:R3:W-:Y:S01]  /*0480*/  STL [R1], R0 ;  /* 0x0000000001007387 */ /* 0x0007e20000100800 */
[----:B------:R-:W-:Y:S05]  /*0490*/  BRA `(.L_x_5) ;  /* 0x0000000000107947 */ /* 0x000fea0003800000 */
.L_x_4:
[----:B-1----:R-:W3:Y:S02]  /*04a0*/  LDG.E.U8 R4, desc[UR10][R2.64+0x2] ;  /* 0x0000020a02047981 */ /* 0x002ee4000c1e1100 */
[----:B---3--:R-:W-:-:S05]  /*04b0*/  IMAD.SHL.U32 R5, R4, 0x100, RZ ;  /* 0x0000010004057824 */ /* 0x008fca00078e00ff */
[----:B0-2---:R-:W-:-:S05]  /*04c0*/  LOP3.LUT R0, R5, R0, RZ, 0xfc, !PT ;  /* 0x0000000005007212 */ /* 0x005fca00078efcff */
[----:B------:R4:W-:Y:S02]  /*04d0*/  STL [R1], R0 ;  /* 0x0000000001007387 */ /* 0x0009e40000100800 */
.L_x_5:
[----:B------:R-:W-:-:S04]  /*04e0*/  UIADD3 UR8, UPT, UPT, UR5, 0x3, URZ ;  /* 0x0000000305087890 */ /* 0x000fc8000fffe0ff */
[----:B------:R-:W-:-:S09]  /*04f0*/  UISETP.GE.U32.AND UP0, UPT, UR8, UR7, UPT ;  /* 0x000000070800728c */ /* 0x000fd2000bf06070 */
[----:B------:R-:W-:Y:S05]  /*0500*/  BRA.U !UP0, `(.L_x_6) ;  /* 0x0000000108147547 */ /* 0x000fea000b800000 */
[----:B------:R-:W-:-:S09]  /*0510*/  UISETP.NE.AND UP0, UPT, UR8, UR7, UPT ;  /* 0x000000070800728c */ /* 0x000fd2000bf05270 */
[----:B------:R-:W-:Y:S05]  /*0520*/  BRA.U UP0, `(.L_x_7) ;  /* 0x0000000100187547 */ /* 0x000fea000b800000 */
[----:B0-234-:R-:W-:-:S05]  /*0530*/  LOP3.LUT R0, R0, 0x80, RZ, 0xfc, !PT ;  /* 0x0000008000007812 */ /* 0x01dfca00078efcff */
[----:B------:R0:W-:Y:S01]  /*0540*/  STL [R1], R0 ;  /* 0x0000000001007387 */ /* 0x0001e20000100800 */
[----:B------:R-:W-:Y:S05]  /*0550*/  BRA `(.L_x_7) ;  /* 0x00000000000c7947 */ /* 0x000fea0003800000 */
.L_x_6:
[----:B------:R-:W0:Y:S02]  /*0560*/  LDG.E.U8 R5, desc[UR10][R2.64+0x3] ;  /* 0x0000030a02057981 */ /* 0x000e24000c1e1100 */
[----:B0-234-:R-:W-:-:S05]  /*0570*/  LOP3.LUT R0, R0, R5, RZ, 0xfc, !PT ;  /* 0x0000000500007212 */ /* 0x01dfca00078efcff */
[----:B------:R0:W-:Y:S02]  /*0580*/  STL [R1], R0 ;  /* 0x0000000001007387 */ /* 0x0001e40000100800 */
.L_x_7:
[----:B------:R0:W-:Y:S01]  /*0590*/  STL [R1+0x4], RZ ;  /* 0x000004ff01007387 */ /* 0x0001e20000100800 */
[----:B------:R-:W-:-:S04]  /*05a0*/  UIADD3 UR8, UPT, UPT, UR5, 0x4, URZ ;  /* 0x0000000405087890 */ /* 0x000fc8000fffe0ff */
[----:B------:R-:W-:-:S09]  /*05b0*/  UISETP.GE.U32.AND UP0, UPT, UR8, UR7, UPT ;  /* 0x000000070800728c */ /* 0x000fd2000bf06070 */
[----:B0-----:R-:W-:Y:S05]  /*05c0*/  BRA.U !UP0, `(.L_x_8) ;  /* 0x00000001081c7547 */ /* 0x001fea000b800000 */
[----:B------:R-:W-:Y:S01]  /*05d0*/  UISETP.NE.AND UP0, UPT, UR8, UR7, UPT ;  /* 0x000000070800728c */ /* 0x000fe2000bf05270 */
[----:B--234-:R-:W-:-:S08]  /*05e0*/  IMAD.MOV.U32 R0, RZ, RZ, RZ ;  /* 0x000000ffff007224 */ /* 0x01cfd000078e00ff */
[----:B------:R-:W-:Y:S05]  /*05f0*/  BRA.U UP0, `(.L_x_9) ;  /* 0x00000001001c7547 */ /* 0x000fea000b800000 */
[----:B-1----:R-:W-:Y:S02]  /*0600*/  IMAD.MOV.U32 R4, RZ, RZ, -0x80000000 ;  /* 0x80000000ff047424 */ /* 0x002fe400078e00ff */
[----:B------:R-:W-:-:S03]  /*0610*/  IMAD.MOV.U32 R0, RZ, RZ, -0x80000000 ;  /* 0x80000000ff007424 */ /* 0x000fc600078e00ff */
[----:B------:R0:W-:Y:S01]  /*0620*/  STL [R1+0x4], R4 ;  /* 0x0000040401007387 */ /* 0x0001e20000100800 */
[----:B------:R-:W-:Y:S05]  /*0630*/  BRA `(.L_x_9) ;  /* 0x00000000000c7947 */ /* 0x000fea0003800000 */
.L_x_8:
[----:B--234-:R-:W2:Y:S02]  /*0640*/  LDG.E.U8 R0, desc[UR10][R2.64+0x4] ;  /* 0x0000040a02007981 */ /* 0x01cea4000c1e1100 */
[----:B--2---:R-:W-:-:S05]  /*0650*/  IMAD.SHL.U32 R0, R0, 0x1000000, RZ ;  /* 0x0100000000007824 */ /* 0x004fca00078e00ff */
[----:B------:R2:W-:Y:S02]  /*0660*/  STL [R1+0x4], R0 ;  /* 0x0000040001007387 */ /* 0x0005e40000100800 */
.L_x_9:
[----:B------:R-:W-:-:S04]  /*0670*/  UIADD3 UR8, UPT, UPT, UR5, 0x5, URZ ;  /* 0x0000000505087890 */ /* 0x000fc8000fffe0ff */
[----:B------:R-:W-:-:S09]  /*0680*/  UISETP.GE.U32.AND UP0, UPT, UR8, UR7, UPT ;  /* 0x000000070800728c */ /* 0x000fd2000bf06070 */
[----:B------:R-:W-:Y:S05]  /*0690*/  BRA.U !UP0, `(.L_x_10) ;  /* 0x0000000108147547 */ /* 0x000fea000b800000 */
[----:B------:R-:W-:-:S09]  /*06a0*/  UISETP.NE.AND UP0, UPT, UR8, UR7, UPT ;  /* 0x000000070800728c */ /* 0x000fd2000bf05270 */
[----:B------:R-:W-:Y:S05]  /*06b0*/  BRA.U UP0, `(.L_x_11) ;  /* 0x00000001001c7547 */ /* 0x000fea000b800000 */
[----:B--2---:R-:W-:-:S05]  /*06c0*/  LOP3.LUT R0, R0, 0x800000, RZ, 0xfc, !PT ;  /* 0x0080000000007812 */ /* 0x004fca00078efcff */
[----:B------:R3:W-:Y:S01]  /*06d0*/  STL [R1+0x4], R0 ;  /* 0x0000040001007387 */ /* 0x0007e20000100800 */
[----:B------:R-:W-:Y:S05]  /*06e0*/  BRA `(.L_x_11) ;  /* 0x0000000000107947 */ /* 0x000fea0003800000 */
.L_x_10:
[----:B01----:R-:W3:Y:S02]  /*06f0*/  LDG.E.U8 R4, desc[UR10][R2.64+0x5] ;  /* 0x0000050a02047981 */ /* 0x003ee4000c1e1100 */
[----:B---3--:R-:W-:-:S05]  /*0700*/  IMAD.U32 R5, R4, 0x10000, RZ ;  /* 0x0001000004057824 */ /* 0x008fca00078e00ff */
[----:B--2---:R-:W-:-:S05]  /*0710*/  LOP3.LUT R0, R5, R0, RZ, 0xfc, !PT ;  /* 0x0000000005007212 */ /* 0x004fca00078efcff */
[----:B------:R0:W-:Y:S02]  /*0720*/  STL [R1+0x4], R0 ;  /* 0x0000040001007387 */ /* 0x0001e40000100800 */
.L_x_11:
[----:B------:R-:W-:-:S04]  /*0730*/  UIADD3 UR8, UPT, UPT, UR5, 0x6, URZ ;  /* 0x0000000605087890 */ /* 0x000fc8000fffe0ff */
[----:B------:R-:W-:-:S09]  /*0740*/  UISETP.GE.U32.AND UP0, UPT, UR8, UR7, UPT ;  /* 0x000000070800728c */ /* 0x000fd2000bf06070 */
[----:B------:R-:W-:Y:S05]  /*0750*/  BRA.U !UP0, `(.L_x_12) ;  /* 0x0000000108147547 */ /* 0x000fea000b800000 */
[----:B------:R-:W-:-:S09]  /*0760*/  UISETP.NE.AND UP0, UPT, UR8, UR7, UPT ;  /* 0x000000070800728c */ /* 0x000fd2000bf05270 */
[----:B------:R-:W-:Y:S05]  /*0770*/  BRA.U UP0, `(.L_x_13) ;  /* 0x00000001001c7547 */ /* 0x000fea000b800000 */
[----:B0-23--:R-:W-:-:S05]  /*0780*/  LOP3.LUT R0, R0, 0x8000, RZ, 0xfc, !PT ;  /* 0x0000800000007812 */ /* 0x00dfca00078efcff */
[----:B------:R4:W-:Y:S01]  /*0790*/  STL [R1+0x4], R0 ;  /* 0x0000040001007387 */ /* 0x0009e20000100800 */
[----:B------:R-:W-:Y:S05]  /*07a0*/  BRA `(.L_x_13) ;  /* 0x0000000000107947 */ /* 0x000fea0003800000 */
.L_x_12:
[----:B01----:R-:W4:Y:S02]  /*07b0*/  LDG.E.U8 R4, desc[UR10][R2.64+0x6] ;  /* 0x0000060a02047981 */ /* 0x003f24000c1e1100 */
[----:B----4-:R-:W-:-:S05]  /*07c0*/  IMAD.SHL.U32 R5, R4, 0x100, RZ ;  /* 0x0000010004057824 */ /* 0x010fca00078e00ff */
[----:B--23--:R-:W-:-:S05]  /*07d0*/  LOP3.LUT R0, R5, R0, RZ, 0xfc, !PT ;  /* 0x0000000005007212 */ /* 0x00cfca00078efcff */
[----:B------:R0:W-:Y:S02]  /*07e0*/  STL [R1+0x4], R0 ;  /* 0x0000040001007387 */ /* 0x0001e40000100800 */
.L_x_13:
[----:B------:R-:W-:-:S04]  /*07f0*/  UIADD3 UR8, UPT, UPT, UR5, 0x7, URZ ;  /* 0x0000000705087890 */ /* 0x000fc8000fffe0ff */
[----:B------:R-:W-:-:S09]  /*0800*/  UISETP.GE.U32.AND UP0, UPT, UR8, UR7, UPT ;  /* 0x000000070800728c */ /* 0x000fd2000bf06070 */
[----:B------:R-:W-:Y:S05]  /*0810*/  BRA.U !UP0, `(.L_x_14) ;  /* 0x0000000108147547 */ /* 0x000fea000b800000 */
[----:B------:R-:W-:-:S09]  /*0820*/  UISETP.NE.AND UP0, UPT, UR8, UR7, UPT ;  /* 0x000000070800728c */ /* 0x000fd2000bf05270 */
[----:B------:R-:W-:Y:S05]  /*0830*/  BRA.U UP0, `(.L_x_15) ;  /* 0x0000000100187547 */ /* 0x000fea000b800000 */
[----:B0-234-:R-:W-:-:S05]  /*0840*/  LOP3.LUT R0, R0, 0x80, RZ, 0xfc, !PT ;  /* 0x0000008000007812 */ /* 0x01dfca00078efcff */
[----:B------:R0:W-:Y:S01]  /*0850*/  STL [R1+0x4], R0 ;  /* 0x0000040001007387 */ /* 0x0001e20000100800 */
[----:B------:R-:W-:Y:S05]  /*0860*/  BRA `(.L_x_15) ;  /* 0x00000000000c7947 */ /* 0x000fea0003800000 */
.L_x_14:
[----:B------:R-:W0:Y:S02]  /*0870*/  LDG.E.U8 R5, desc[UR10][R2.64+0x7] ;  /* 0x0000070a02057981 */ /* 0x000e24000c1e1100 */
[----:B0-234-:R-:W-:-:S05]  /*0880*/  LOP3.LUT R0, R0, R5, RZ, 0xfc, !PT ;  /* 0x0000000500007212 */ /* 0x01dfca00078efcff */
[----:B------:R0:W-:Y:S02]  /*0890*/  STL [R1+0x4], R0 ;  /* 0x0000040001007387 */ /* 0x0001e40000100800 */
.L_x_15:
        /* <DEDUP_REMOVED lines=11> */
.L_x_16:
[----:B--234-:R-:W2:Y:S02]  /*0950*/  LDG.E.U8 R0, desc[UR10][R2.64+0x8] ;  /* 0x0000080a02007981 */ /* 0x01cea4000c1e1100 */
[----:B--2---:R-:W-:-:S05]  /*0960*/  IMAD.SHL.U32 R0, R0, 0x1000000, RZ ;  /* 0x0100000000007824 */ /* 0x004fca00078e00ff */
[----:B------:R2:W-:Y:S02]  /*0970*/  STL [R1+0x8], R0 ;  /* 0x0000080001007387 */ /* 0x0005e40000100800 */
.L_x_17:
        /* <DEDUP_REMOVED lines=8> */
.L_x_18:
[----:B01----:R-:W3:Y:S02]  /*0a00*/  LDG.E.U8 R4, desc[UR10][R2.64+0x9] ;  /* 0x0000090a02047981 */ /* 0x003ee4000c1e1100 */
[----:B---3--:R-:W-:-:S05]  /*0a10*/  IMAD.U32 R5, R4, 0x10000, RZ ;  /* 0x0001000004057824 */ /* 0x008fca00078e00ff */
[----:B--2---:R-:W-:-:S05]  /*0a20*/  LOP3.LUT R0, R5, R0, RZ, 0xfc, !PT ;  /* 0x0000000005007212 */ /* 0x004fca00078efcff */
[----:B------:R0:W-:Y:S02]  /*0a30*/  STL [R1+0x8], R0 ;  /* 0x0000080001007387 */ /* 0x0001e40000100800 */
.L_x_19:
        /* <DEDUP_REMOVED lines=8> */
.L_x_20:
[----:B01----:R-:W4:Y:S02]  /*0ac0*/  LDG.E.U8 R4, desc[UR10][R2.64+0xa] ;  /* 0x00000a0a02047981 */ /* 0x003f24000c1e1100 */
[----:B----4-:R-:W-:-:S05]  /*0ad0*/  IMAD.SHL.U32 R5, R4, 0x100, RZ ;  /* 0x0000010004057824 */ /* 0x010fca00078e00ff */
[----:B--23--:R-:W-:-:S05]  /*0ae0*/  LOP3.LUT R0, R5, R0, RZ, 0xfc, !PT ;  /* 0x0000000005007212 */ /* 0x00cfca00078efcff */
[----:B------:R0:W-:Y:S02]  /*0af0*/  STL [R1+0x8], R0 ;  /* 0x0000080001007387 */ /* 0x0001e40000100800 */
.L_x_21:
        /* <DEDUP_REMOVED lines=8> */
.L_x_22:
[----:B------:R-:W0:Y:S02]  /*0b80*/  LDG.E.U8 R5, desc[UR10][R2.64+0xb] ;  /* 0x00000b0a02057981 */ /* 0x000e24000c1e1100 */
[----:B0-234-:R-:W-:-:S05]  /*0b90*/  LOP3.LUT R0, R0, R5, RZ, 0xfc, !PT ;  /* 0x0000000500007212 */ /* 0x01dfca00078efcff */
[----:B------:R0:W-:Y:S02]  /*0ba0*/  STL [R1+0x8], R0 ;  /* 0x0000080001007387 */ /* 0x0001e40000100800 */
.L_x_23:
        /* <DEDUP_REMOVED lines=11> */
.L_x_24:
[----:B--234-:R-:W2:Y:S02]  /*0c60*/  LDG.E.U8 R0, desc[UR10][R2.64+0xc] ;  /* 0x00000c0a02007981 */ /* 0x01cea4000c1e1100 */
[----:B--2---:R-:W-:-:S05]  /*0c70*/  IMAD.SHL.U32 R0, R0, 0x1000000, RZ ;  /* 0x0100000000007824 */ /* 0x004fca00078e00ff */
[----:B------:R2:W-:Y:S02]  /*0c80*/  STL [R1+0xc], R0 ;  /* 0x00000c0001007387 */ /* 0x0005e40000100800 */
.L_x_25:
        /* <DEDUP_REMOVED lines=8> */
.L_x_26:
[----:B01----:R-:W3:Y:S02]  /*0d10*/  LDG.E.U8 R4, desc[UR10][R2.64+0xd] ;  /* 0x00000d0a02047981 */ /* 0x003ee4000c1e1100 */
[----:B---3--:R-:W-:-:S05]  /*0d20*/  IMAD.U32 R5, R4, 0x10000, RZ ;  /* 0x0001000004057824 */ /* 0x008fca00078e00ff */
[----:B--2---:R-:W-:-:S05]  /*0d30*/  LOP3.LUT R0, R5, R0, RZ, 0xfc, !PT ;  /* 0x0000000005007212 */ /* 0x004fca00078efcff */
[----:B------:R0:W-:Y:S02]  /*0d40*/  STL [R1+0xc], R0 ;  /* 0x00000c0001007387 */ /* 0x0001e40000100800 */
.L_x_27:
        /* <DEDUP_REMOVED lines=8> */
.L_x_28:
[----:B01----:R-:W4:Y:S02]  /*0dd0*/  LDG.E.U8 R4, desc[UR10][R2.64+0xe] ;  /* 0x00000e0a02047981 */ /* 0x003f24000c1e1100 */
[----:B----4-:R-:W-:-:S05]  /*0de0*/  IMAD.SHL.U32 R5, R4, 0x100, RZ ;  /* 0x0000010004057824 */ /* 0x010fca00078e00ff */
[----:B--23--:R-:W-:-:S05]  /*0df0*/  LOP3.LUT R0, R5, R0, RZ, 0xfc, !PT ;  /* 0x0000000005007212 */ /* 0x00cfca00078efcff */
[----:B------:R0:W-:Y:S02]  /*0e00*/  STL [R1+0xc], R0 ;  /* 0x00000c0001007387 */ /* 0x0001e40000100800 */
.L_x_29:
        /* <DEDUP_REMOVED lines=8> */
.L_x_30:
[----:B------:R-:W0:Y:S02]  /*0e90*/  LDG.E.U8 R5, desc[UR10][R2.64+0xf] ;  /* 0x00000f0a02057981 */ /* 0x000e24000c1e1100 */
[----:B0-234-:R-:W-:-:S05]  /*0ea0*/  LOP3.LUT R0, R0, R5, RZ, 0xfc, !PT ;  /* 0x0000000500007212 */ /* 0x01dfca00078efcff */
[----:B------:R0:W-:Y:S02]  /*0eb0*/  STL [R1+0xc], R0 ;  /* 0x00000c0001007387 */ /* 0x0001e40000100800 */
.L_x_31:
        /* <DEDUP_REMOVED lines=11> */
.L_x_32:
[----:B--234-:R-:W2:Y:S02]  /*0f70*/  LDG.E.U8 R0, desc[UR10][R2.64+0x10] ;  /* 0x0000100a02007981 */ /* 0x01cea4000c1e1100 */
[----:B--2---:R-:W-:-:S05]  /*0f80*/  IMAD.SHL.U32 R0, R0, 0x1000000, RZ ;  /* 0x0100000000007824 */ /* 0x004fca00078e00ff */
[----:B------:R2:W-:Y:S02]  /*0f90*/  STL [R1+0x10], R0 ;  /* 0x0000100001007387 */ /* 0x0005e40000100800 */
.L_x_33:
        /* <DEDUP_REMOVED lines=8> */
.L_x_34:
[----:B01----:R-:W3:Y:S02]  /*1020*/  LDG.E.U8 R4, desc[UR10][R2.64+0x11] ;  /* 0x0000110a02047981 */ /* 0x003ee4000c1e1100 */
[----:B---3--:R-:W-:-:S05]  /*1030*/  IMAD.U32 R5, R4, 0x10000, RZ ;  /* 0x0001000004057824 */ /* 0x008fca00078e00ff */
[----:B--2---:R-:W-:-:S05]  /*1040*/  LOP3.LUT R0, R5, R0, RZ, 0xfc, !PT ;  /* 0x0000000005007212 */ /* 0x004fca00078efcff */
[----:B------:R0:W-:Y:S02]  /*1050*/  STL [R1+0x10], R0 ;  /* 0x0000100001007387 */ /* 0x0001e40000100800 */
.L_x_35:
        /* <DEDUP_REMOVED lines=8> */
.L_x_36:
[----:B01----:R-:W4:Y:S02]  /*10e0*/  LDG.E.U8 R4, desc[UR10][R2.64+0x12] ;  /* 0x0000120a02047981 */ /* 0x003f24000c1e1100 */
[----:B----4-:R-:W-:-:S05]  /*10f0*/  IMAD.SHL.U32 R5, R4, 0x100, RZ ;  /* 0x0000010004057824 */ /* 0x010fca00078e00ff */
[----:B--23--:R-:W-:-:S05]  /*1100*/  LOP3.LUT R0, R5, R0, RZ, 0xfc, !PT ;  /* 0x0000000005007212 */ /* 0x00cfca00078efcff */
[----:B------:R0:W-:Y:S02]  /*1110*/  STL [R1+0x10], R0 ;  /* 0x0000100001007387 */ /* 0x0001e40000100800 */
.L_x_37:
        /* <DEDUP_REMOVED lines=8> */
.L_x_38:
[----:B------:R-:W0:Y:S02]  /*11a0*/  LDG.E.U8 R5, desc[UR10][R2.64+0x13] ;  /* 0x0000130a02057981 */ /* 0x000e24000c1e1100 */
[----:B0-234-:R-:W-:-:S05]  /*11b0*/  LOP3.LUT R0, R0, R5, RZ, 0xfc, !PT ;  /* 0x0000000500007212 */ /* 0x01dfca00078efcff */
[----:B------:R0:W-:Y:S02]  /*11c0*/  STL [R1+0x10], R0 ;  /* 0x0000100001007387 */ /* 0x0001e40000100800 */
.L_x_39:
        /* <DEDUP_REMOVED lines=11> */
.L_x_40:
[----:B--234-:R-:W2:Y:S02]  /*1280*/  LDG.E.U8 R0, desc[UR10][R2.64+0x14] ;  /* 0x0000140a02007981 */ /* 0x01cea4000c1e1100 */
[----:B--2---:R-:W-:-:S05]  /*1290*/  IMAD.SHL.U32 R0, R0, 0x1000000, RZ ;  /* 0x0100000000007824 */ /* 0x004fca00078e00ff */
[----:B------:R2:W-:Y:S02]  /*12a0*/  STL [R1+0x14], R0 ;  /* 0x0000140001007387 */ /* 0x0005e40000100800 */
.L_x_41:
        /* <DEDUP_REMOVED lines=8> */
.L_x_42:
[----:B01----:R-:W3:Y:S02]  /*1330*/  LDG.E.U8 R4, desc[UR10][R2.64+0x15] ;  /* 0x0000150a02047981 */ /* 0x003ee4000c1e1100 */
[----:B---3--:R-:W-:-:S05]  /*1340*/  IMAD.U32 R5, R4, 0x10000, RZ ;  /* 0x0001000004057824 */ /* 0x008fca00078e00ff */
[----:B--2---:R-:W-:-:S05]  /*1350*/  LOP3.LUT R0, R5, R0, RZ, 0xfc, !PT ;  /* 0x0000000005007212 */ /* 0x004fca00078efcff */
[----:B------:R0:W-:Y:S02]  /*1360*/  STL [R1+0x14], R0 ;  /* 0x0000140001007387 */ /* 0x0001e40000100800 */
.L_x_43:
        /* <DEDUP_REMOVED lines=8> */
.L_x_44:
[----:B01----:R-:W4:Y:S02]  /*13f0*/  LDG.E.U8 R4, desc[UR10][R2.64+0x16] ;  /* 0x0000160a02047981 */ /* 0x003f24000c1e1100 */
[----:B----4-:R-:W-:-:S05]  /*1400*/  IMAD.SHL.U32 R5, R4, 0x100, RZ ;  /* 0x0000010004057824 */ /* 0x010fca00078e00ff */
[----:B--23--:R-:W-:-:S05]  /*1410*/  LOP3.LUT R0, R5, R0, RZ, 0xfc, !PT ;  /* 0x0000000005007212 */ /* 0x00cfca00078efcff */
[----:B------:R0:W-:Y:S02]  /*1420*/  STL [R1+0x14], R0 ;  /* 0x0000140001007387 */ /* 0x0001e40000100800 */
.L_x_45:
        /* <DEDUP_REMOVED lines=8> */
.L_x_46:
[----:B------:R-:W0:Y:S02]  /*14b0*/  LDG.E.U8 R5, desc[UR10][R2.64+0x17] ;  /* 0x0000170a02057981 */ /* 0x000e24000c1e1100 */
[----:B0-234-:R-:W-:-:S05]  /*14c0*/  LOP3.LUT R0, R0, R5, RZ, 0xfc, !PT ;  /* 0x0000000500007212 */ /* 0x01dfca00078efcff */
[----:B------:R0:W-:Y:S02]  /*14d0*/  STL [R1+0x14], R0 ;  /* 0x0000140001007387 */ /* 0x0001e40000100800 */
.L_x_47:
        /* <DEDUP_REMOVED lines=11> */
.L_x_48:
[----:B--234-:R-:W2:Y:S02]  /*1590*/  LDG.E.U8 R0, desc[UR10][R2.64+0x18] ;  /* 0x0000180a02007981 */ /* 0x01cea4000c1e1100 */
[----:B--2---:R-:W-:-:S05]  /*15a0*/  IMAD.SHL.U32 R0, R0, 0x1000000, RZ ;  /* 0x0100000000007824 */ /* 0x004fca00078e00ff */
[----:B------:R2:W-:Y:S02]  /*15b0*/  STL [R1+0x18], R0 ;  /* 0x0000180001007387 */ /* 0x0005e40000100800 */
.L_x_49:
        /* <DEDUP_REMOVED lines=8> */
.L_x_50:
[----:B01----:R-:W3:Y:S02]  /*1640*/  LDG.E.U8 R4, desc[UR10][R2.64+0x19] ;  /* 0x0000190a02047981 */ /* 0x003ee4000c1e1100 */
[----:B---3--:R-:W-:-:S05]  /*1650*/  IMAD.U32 R5, R4, 0x10000, RZ ;  /* 0x0001000004057824 */ /* 0x008fca00078e00ff */
[----:B--2---:R-:W-:-:S05]  /*1660*/  LOP3.LUT R0, R5, R0, RZ, 0xfc, !PT ;  /* 0x0000000005007212 */ /* 0x004fca00078efcff */
[----:B------:R0:W-:Y:S02]  /*1670*/  STL [R1+0x18], R0 ;  /* 0x0000180001007387 */ /* 0x0001e40000100800 */
.L_x_51:
        /* <DEDUP_REMOVED lines=8> */
.L_x_52:
[----:B01----:R-:W4:Y:S02]  /*1700*/  LDG.E.U8 R4, desc[UR10][R2.64+0x1a] ;  /* 0x00001a0a02047981 */ /* 0x003f24000c1e1100 */
[----:B----4-:R-:W-:-:S05]  /*1710*/  IMAD.SHL.U32 R5, R4, 0x100, RZ ;  /* 0x0000010004057824 */ /* 0x010fca00078e00ff */
[----:B--23--:R-:W-:-:S05]  /*1720*/  LOP3.LUT R0, R5, R0, RZ, 0xfc, !PT ;  /* 0x0000000005007212 */ /* 0x00cfca00078efcff */
[----:B------:R0:W-:Y:S02]  /*1730*/  STL [R1+0x18], R0 ;  /* 0x0000180001007387 */ /* 0x0001e40000100800 */
.L_x_53:
        /* <DEDUP_REMOVED lines=8> */
.L_x_54:
[----:B------:R-:W0:Y:S02]  /*17c0*/  LDG.E.U8 R5, desc[UR10][R2.64+0x1b] ;  /* 0x00001b0a02057981 */ /* 0x000e24000c1e1100 */
[----:B0-234-:R-:W-:-:S05]  /*17d0*/  LOP3.LUT R0, R0, R5, RZ, 0xfc, !PT ;  /* 0x0000000500007212 */ /* 0x01dfca00078efcff */
[----:B------:R0:W-:Y:S02]  /*17e0*/  STL [R1+0x18], R0 ;  /* 0x0000180001007387 */ /* 0x0001e40000100800 */
.L_x_55:
        /* <DEDUP_REMOVED lines=11> */
.L_x_56:
[----:B--234-:R-:W2:Y:S02]  /*18a0*/  LDG.E.U8 R0, desc[UR10][R2.64+0x1c] ;  /* 0x00001c0a02007981 */ /* 0x01cea4000c1e1100 */
[----:B--2---:R-:W-:-:S05]  /*18b0*/  IMAD.SHL.U32 R0, R0, 0x1000000, RZ ;  /* 0x0100000000007824 */ /* 0x004fca00078e00ff */
[----:B------:R2:W-:Y:S02]  /*18c0*/  STL [R1+0x1c], R0 ;  /* 0x00001c0001007387 */ /* 0x0005e40000100800 */
.L_x_57:
        /* <DEDUP_REMOVED lines=8> */
.L_x_58:
[----:B01----:R-:W3:Y:S02]  /*1950*/  LDG.E.U8 R4, desc[UR10][R2.64+0x1d] ;  /* 0x00001d0a02047981 */ /* 0x003ee4000c1e1100 */
[----:B---3--:R-:W-:-:S05]  /*1960*/  IMAD.U32 R5, R4, 0x10000, RZ ;  /* 0x0001000004057824 */ /* 0x008fca00078e00ff */
[----:B--2---:R-:W-:-:S05]  /*1970*/  LOP3.LUT R0, R5, R0, RZ, 0xfc, !PT ;  /* 0x0000000005007212 */ /* 0x004fca00078efcff */
[----:B------:R0:W-:Y:S02]  /*1980*/  STL [R1+0x1c], R0 ;  /* 0x00001c0001007387 */ /* 0x0001e40000100800 */
.L_x_59:
        /* <DEDUP_REMOVED lines=8> */
.L_x_60:
[----:B01----:R-:W4:Y:S02]  /*1a10*/  LDG.E.U8 R4, desc[UR10][R2.64+0x1e] ;  /* 0x00001e0a02047981 */ /* 0x003f24000c1e1100 */
[----:B----4-:R-:W-:-:S05]  /*1a20*/  IMAD.SHL.U32 R5, R4, 0x100, RZ ;  /* 0x0000010004057824 */ /* 0x010fca00078e00ff */
[----:B--23--:R-:W-:-:S05]  /*1a30*/  LOP3.LUT R0, R5, R0, RZ, 0xfc, !PT ;  /* 0x0000000005007212 */ /* 0x00cfca00078efcff */
[----:B------:R0:W-:Y:S02]  /*1a40*/  STL [R1+0x1c], R0 ;  /* 0x00001c0001007387 */ /* 0x0001e40000100800 */
.L_x_61:
        /* <DEDUP_REMOVED lines=8> */
.L_x_62:
[----:B------:R-:W0:Y:S02]  /*1ad0*/  LDG.E.U8 R5, desc[UR10][R2.64+0x1f] ;  /* 0x00001f0a02057981 */ /* 0x000e24000c1e1100 */
[----:B0-234-:R-:W-:-:S05]  /*1ae0*/  LOP3.LUT R0, R0, R5, RZ, 0xfc, !PT ;  /* 0x0000000500007212 */ /* 0x01dfca00078efcff */
[----:B------:R0:W-:Y:S02]  /*1af0*/  STL [R1+0x1c], R0 ;  /* 0x00001c0001007387 */ /* 0x0001e40000100800 */
.L_x_63:
        /* <DEDUP_REMOVED lines=11> */
.L_x_64:
[----:B--234-:R-:W2:Y:S02]  /*1bb0*/  LDG.E.U8 R0, desc[UR10][R2.64+0x20] ;  /* 0x0000200a02007981 */ /* 0x01cea4000c1e1100 */
[----:B--2---:R-:W-:-:S05]  /*1bc0*/  IMAD.SHL.U32 R0, R0, 0x1000000, RZ ;  /* 0x0100000000007824 */ /* 0x004fca00078e00ff */
[----:B------:R2:W-:Y:S02]  /*1bd0*/  STL [R1+0x20], R0 ;  /* 0x0000200001007387 */ /* 0x0005e40000100800 */
.L_x_65:
        /* <DEDUP_REMOVED lines=8> */
.L_x_66:
[----:B01----:R-:W3:Y:S02]  /*1c60*/  LDG.E.U8 R4, desc[UR10][R2.64+0x21] ;  /* 0x0000210a02047981 */ /* 0x003ee4000c1e1100 */
[----:B---3--:R-:W-:-:S05]  /*1c70*/  IMAD.U32 R5, R4, 0x10000, RZ ;  /* 0x0001000004057824 */ /* 0x008fca00078e00ff */
[----:B--2---:R-:W-:-:S05]  /*1c80*/  LOP3.LUT R0, R5, R0, RZ, 0xfc, !PT ;  /* 0x0000000005007212 */ /* 0x004fca00078efcff */
[----:B------:R0:W-:Y:S02]  /*1c90*/  STL [R1+0x20], R0 ;  /* 0x0000200001007387 */ /* 0x0001e40000100800 */
.L_x_67:
        /* <DEDUP_REMOVED lines=8> */
.L_x_68:
[----:B01----:R-:W4:Y:S02]  /*1d20*/  LDG.E.U8 R4, desc[UR10][R2.64+0x22] ;  /* 0x0000220a02047981 */ /* 0x003f24000c1e1100 */
[----:B----4-:R-:W-:-:S05]  /*1d30*/  IMAD.SHL.U32 R5, R4, 0x100, RZ ;  /* 0x0000010004057824 */ /* 0x010fca00078e00ff */
[----:B--23--:R-:W-:-:S05]  /*1d40*/  LOP3.LUT R0, R5, R0, RZ, 0xfc, !PT ;  /* 0x0000000005007212 */ /* 0x00cfca00078efcff */
[----:B------:R0:W-:Y:S02]  /*1d50*/  STL [R1+0x20], R0 ;  /* 0x0000200001007387 */ /* 0x0001e40000100800 */
.L_x_69:
        /* <DEDUP_REMOVED lines=8> */
.L_x_70:
[----:B------:R-:W0:Y:S02]  /*1de0*/  LDG.E.U8 R5, desc[UR10][R2.64+0x23] ;  /* 0x0000230a02057981 */ /* 0x000e24000c1e1100 */
[----:B0-234-:R-:W-:-:S05]  /*1df0*/  LOP3.LUT R0, R0, R5, RZ, 0xfc, !PT ;  /* 0x0000000500007212 */ /* 0x01dfca00078efcff */
[----:B------:R0:W-:Y:S02]  /*1e00*/  STL [R1+0x20], R0 ;  /* 0x0000200001007387 */ /* 0x0001e40000100800 */
.L_x_71:
        /* <DEDUP_REMOVED lines=11> */
.L_x_72:
[----:B--234-:R-:W2:Y:S02]  /*1ec0*/  LDG.E.U8 R0, desc[UR10][R2.64+0x24] ;  /* 0x0000240a02007981 */ /* 0x01cea4000c1e1100 */
[----:B--2---:R-:W-:-:S05]  /*1ed0*/  IMAD.SHL.U32 R0, R0, 0x1000000, RZ ;  /* 0x0100000000007824 */ /* 0x004fca00078e00ff */
[----:B------:R2:W-:Y:S02]  /*1ee0*/  STL [R1+0x24], R0 ;  /* 0x0000240001007387 */ /* 0x0005e40000100800 */
.L_x_73:
        /* <DEDUP_REMOVED lines=8> */
.L_x_74:
[----:B01----:R-:W3:Y:S02]  /*1f70*/  LDG.E.U8 R4, desc[UR10][R2.64+0x25] ;  /* 0x0000250a02047981 */ /* 0x003ee4000c1e1100 */
[----:B---3--:R-:W-:-:S05]  /*1f80*/  IMAD.U32 R5, R4, 0x10000, RZ ;  /* 0x0001000004057824 */ /* 0x008fca00078e00ff */
[----:B--2---:R-:W-:-:S05]  /*1f90*/  LOP3.LUT R0, R5, R0, RZ, 0xfc, !PT ;  /* 0x0000000005007212 */ /* 0x004fca00078efcff */
[----:B------:R0:W-:Y:S02]  /*1fa0*/  STL [R1+0x24], R0 ;  /* 0x0000240001007387 */ /* 0x0001e40000100800 */
.L_x_75:
        /* <DEDUP_REMOVED lines=8> */
.L_x_76:
[----:B01----:R-:W4:Y:S02]  /*2030*/  LDG.E.U8 R4, desc[UR10][R2.64+0x26] ;  /* 0x0000260a02047981 */ /* 0x003f24000c1e1100 */
[----:B----4-:R-:W-:-:S05]  /*2040*/  IMAD.SHL.U32 R5, R4, 0x100, RZ ;  /* 0x0000010004057824 */ /* 0x010fca00078e00ff */
[----:B--23--:R-:W-:-:S05]  /*2050*/  LOP3.LUT R0, R5, R0, RZ, 0xfc, !PT ;  /* 0x0000000005007212 */ /* 0x00cfca00078efcff */
[----:B------:R0:W-:Y:S02]  /*2060*/  STL [R1+0x24], R0 ;  /* 0x0000240001007387 */ /* 0x0001e40000100800 */
.L_x_77:
        /* <DEDUP_REMOVED lines=8> */
.L_x_78:
[----:B------:R-:W0:Y:S02]  /*20f0*/  LDG.E.U8 R5, desc[UR10][R2.64+0x27] ;  /* 0x0000270a02057981 */ /* 0x000e24000c1e1100 */
[----:B0-234-:R-:W-:-:S05]  /*2100*/  LOP3.LUT R0, R0, R5, RZ, 0xfc, !PT ;  /* 0x0000000500007212 */ /* 0x01dfca00078efcff */
[----:B------:R0:W-:Y:S02]  /*2110*/  STL [R1+0x24], R0 ;  /* 0x0000240001007387 */ /* 0x0001e40000100800 */
.L_x_79:
        /* <DEDUP_REMOVED lines=11> */
.L_x_80:
[----:B--234-:R-:W2:Y:S02]  /*21d0*/  LDG.E.U8 R0, desc[UR10][R2.64+0x28] ;  /* 0x0000280a02007981 */ /* 0x01cea4000c1e1100 */
[----:B--2---:R-:W-:-:S05]  /*21e0*/  IMAD.SHL.U32 R0, R0, 0x1000000, RZ ;  /* 0x0100000000007824 */ /* 0x004fca00078e00ff */
[----:B------:R2:W-:Y:S02]  /*21f0*/  STL [R1+0x28], R0 ;  /* 0x0000280001007387 */ /* 0x0005e40000100800 */
.L_x_81:
        /* <DEDUP_REMOVED lines=8> */
.L_x_82:
[----:B01----:R-:W3:Y:S02]  /*2280*/  LDG.E.U8 R4, desc[UR10][R2.64+0x29] ;  /* 0x0000290a02047981 */ /* 0x003ee4000c1e1100 */
[----:B---3--:R-:W-:-:S05]  /*2290*/  IMAD.U32 R5, R4, 0x10000, RZ ;  /* 0x0001000004057824 */ /* 0x008fca00078e00ff */
[----:B--2---:R-:W-:-:S05]  /*22a0*/  LOP3.LUT R0, R5, R0, RZ, 0xfc, !PT ;  /* 0x0000000005007212 */ /* 0x004fca00078efcff */
[----:B------:R0:W-:Y:S02]  /*22b0*/  STL [R1+0x28], R0 ;  /* 0x0000280001007387 */ /* 0x0001e40000100800 */
.L_x_83:
        /* <DEDUP_REMOVED lines=8> */
.L_x_84:
[----:B01----:R-:W4:Y:S02]  /*2340*/  LDG.E.U8 R4, desc[UR10][R2.64+0x2a] ;  /* 0x00002a0a02047981 */ /* 0x003f24000c1e1100 */
[----:B----4-:R-:W-:-:S05]  /*2350*/  IMAD.SHL.U32 R5, R4, 0x100, RZ ;  /* 0x0000010004057824 */ /* 0x010fca00078e00ff */
[----:B--23--:R-:W-:-:S05]  /*2360*/  LOP3.LUT R0, R5, R0, RZ, 0xfc, !PT ;  /* 0x0000000005007212 */ /* 0x00cfca00078efcff */
[----:B------:R0:W-:Y:S02]  /*2370*/  STL [R1+0x28], R0 ;  /* 0x0000280001007387 */ /* 0x0001e40000100800 */
.L_x_85:
        /* <DEDUP_REMOVED lines=8> */
.L_x_86:
[----:B------:R-:W0:Y:S02]  /*2400*/  LDG.E.U8 R5, desc[UR10][R2.64+0x2b] ;  /* 0x00002b0a02057981 */ /* 0x000e24000c1e1100 */
[----:B0-234-:R-:W-:-:S05]  /*2410*/  LOP3.LUT R0, R0, R5, RZ, 0xfc, !PT ;  /* 0x0000000500007212 */ /* 0x01dfca00078efcff */
[----:B------:R0:W-:Y:S02]  /*2420*/  STL [R1+0x28], R0 ;  /* 0x0000280001007387 */ /* 0x0001e40000100800 */
.L_x_87:
[----:B------:R0:W-:Y:S01]  /*2430*/  STL [R1+0x2c], RZ ;  /* 0x00002cff01007387 */ /* 0x0001e20000100800 */
[----:B------:R-:W-:-:S04]  /*2440*/  UIADD3 UR8, UPT, UPT, UR5, 0x2c, URZ ;  /* 0x0000002c05087890 */ /* 0x000fc8000fffe0ff */
[----:B------:R-:W-:-:S09]  /*2450*/  UISETP.GE.U32.AND UP0, UPT, UR8, UR7, UPT ;  /* 0x000000070800728c */ /* 0x000fd2000bf06070 */
[----:B0-----:R-:W-:Y:S05]  /*2460*/  BRA.U !UP0, `(.L_x_88) ;  /* 0x00000001081c7547 */ /* 0x001fea000b800000 */
[----:B------:R-:W-:Y:S01]  /*2470*/  UISETP.NE.AND UP0, UPT, UR8, UR7, UPT ;  /* 0x000000070800728c */ /* 0x000fe2000bf05270 */
[----:B-1----:R-:W-:-:S08]  /*2480*/  IMAD.MOV.U32 R4, RZ, RZ, RZ ;  /* 0x000000ffff047224 */ /* 0x002fd000078e00ff */
[----:B------:R-:W-:Y:S05]  /*2490*/  BRA.U UP0, `(.L_x_89) ;  /* 0x00000001001c7547 */ /* 0x000fea000b800000 */
[----:B------:R-:W-:Y:S02]  /*24a0*/  IMAD.MOV.U32 R6, RZ, RZ, -0x80000000 ;  /* 0x80000000ff067424 */ /* 0x000fe400078e00ff */
[----:B------:R-:W-:-:S03]  /*24b0*/  IMAD.MOV.U32 R4, RZ, RZ, -0x80000000 ;  /* 0x80000000ff047424 */ /* 0x000fc600078e00ff */
[----:B------:R0:W-:Y:S01]  /*24c0*/  STL [R1+0x2c], R6 ;  /* 0x00002c0601007387 */ /* 0x0001e20000100800 */
[----:B------:R-:W-:Y:S05]  /*24d0*/  BRA `(.L_x_89) ;  /* 0x00000000000c7947 */ /* 0x000fea0003800000 */
.L_x_88:
[----:B-1----:R-:W5:Y:S02]  /*24e0*/  LDG.E.U8 R4, desc[UR10][R2.64+0x2c] ;  /* 0x00002c0a02047981 */ /* 0x002f64000c1e1100 */
[----:B-----5:R-:W-:-:S05]  /*24f0*/  IMAD.SHL.U32 R4, R4, 0x1000000, RZ ;  /* 0x0100000004047824 */ /* 0x020fca00078e00ff */
[----:B------:R1:W-:Y:S02]  /*2500*/  STL [R1+0x2c], R4 ;  /* 0x00002c0401007387 */ /* 0x0003e40000100800 */
.L_x_89:
[----:B------:R-:W-:-:S04]  /*2510*/  UIADD3 UR8, UPT, UPT, UR5, 0x2d, URZ ;  /* 0x0000002d05087890 */ /* 0x000fc8000fffe0ff */
[----:B------:R-:W-:-:S09]  /*2520*/  UISETP.GE.U32.AND UP0, UPT, UR8, UR7, UPT ;  /* 0x000000070800728c */ /* 0x000fd2000bf06070 */
[----:B------:R-:W-:Y:S05]  /*2530*/  BRA.U !UP0, `(.L_x_90) ;  /* 0x0000000108147547 */ /* 0x000fea000b800000 */
[----:B------:R-:W-:-:S09]  /*2540*/  UISETP.NE.AND UP0, UPT, UR8, UR7, UPT ;  /* 0x000000070800728c */ /* 0x000fd2000bf05270 */
[----:B------:R-:W-:Y:S05]  /*2550*/  BRA.U UP0, `(.L_x_91) ;  /* 0x00000001001c7547 */ /* 0x000fea000b800000 */
[----:B-1----:R-:W-:-:S05]  /*2560*/  LOP3.LUT R4, R4, 0x800000, RZ, 0xfc, !PT ;  /* 0x0080000004047812 */ /* 0x002fca00078efcff */
[----:B------:R1:W-:Y:S01]  /*2570*/  STL [R1+0x2c], R4 ;  /* 0x00002c0401007387 */ /* 0x0003e20000100800 */
[----:B------:R-:W-:Y:S05]  /*2580*/  BRA `(.L_x_91) ;  /* 0x0000000000107947 */ /* 0x000fea0003800000 */
.L_x_90:
[----:B------:R-:W5:Y:S02]  /*2590*/  LDG.E.U8 R5, desc[UR10][R2.64+0x2d] ;  /* 0x00002d0a02057981 */ /* 0x000f64000c1e1100 */
[----:B-----5:R-:W-:-:S05]  /*25a0*/  IMAD.U32 R5, R5, 0x10000, RZ ;  /* 0x0001000005057824 */ /* 0x020fca00078e00ff */
[----:B-1----:R-:W-:-:S05]  /*25b0*/  LOP3.LUT R4, R5, R4, RZ, 0xfc, !PT ;  /* 0x0000000405047212 */ /* 0x002fca00078efcff */
[----:B------:R1:W-:Y:S02]  /*25c0*/  STL [R1+0x2c], R4 ;  /* 0x00002c0401007387 */ /* 0x0003e40000100800 */
.L_x_91:
        /* <DEDUP_REMOVED lines=8> */
.L_x_92:
[----:B------:R-:W5:Y:S02]  /*2650*/  LDG.E.U8 R5, desc[UR10][R2.64+0x2e] ;  /* 0x00002e0a02057981 */ /* 0x000f64000c1e1100 */
[----:B-----5:R-:W-:-:S05]  /*2660*/  IMAD.SHL.U32 R5, R5, 0x100, RZ ;  /* 0x0000010005057824 */ /* 0x020fca00078e00ff */
[----:B-1----:R-:W-:-:S05]  /*2670*/  LOP3.LUT R4, R5, R4, RZ, 0xfc, !PT ;  /* 0x0000000405047212 */ /* 0x002fca00078efcff */
[----:B------:R1:W-:Y:S02]  /*2680*/  STL [R1+0x2c], R4 ;  /* 0x00002c0401007387 */ /* 0x0003e40000100800 */
.L_x_93:
        /* <DEDUP_REMOVED lines=8> */
.L_x_94:
[----:B------:R-:W1:Y:S02]  /*2710*/  LDG.E.U8 R5, desc[UR10][R2.64+0x2f] ;  /* 0x00002f0a02057981 */ /* 0x000e64000c1e1100 */
[----:B-1----:R-:W-:-:S05]  /*2720*/  LOP3.LUT R4, R4, R5, RZ, 0xfc, !PT ;  /* 0x0000000504047212 */ /* 0x002fca00078efcff */
[----:B------:R1:W-:Y:S02]  /*2730*/  STL [R1+0x2c], R4 ;  /* 0x00002c0401007387 */ /* 0x0003e40000100800 */
.L_x_95:
        /* <DEDUP_REMOVED lines=11> */
.L_x_96:
[----:B-1----:R-:W5:Y:S02]  /*27f0*/  LDG.E.U8 R4, desc[UR10][R2.64+0x30] ;  /* 0x0000300a02047981 */ /* 0x002f64000c1e1100 */
[----:B-----5:R-:W-:-:S05]  /*2800*/  IMAD.SHL.U32 R4, R4, 0x1000000, RZ ;  /* 0x0100000004047824 */ /* 0x020fca00078e00ff */
[----:B------:R1:W-:Y:S02]  /*2810*/  STL [R1+0x30], R4 ;  /* 0x0000300401007387 */ /* 0x0003e40000100800 */
.L_x_97:
        /* <DEDUP_REMOVED lines=8> */
.L_x_98:
[----:B------:R-:W5:Y:S02]  /*28a0*/  LDG.E.U8 R5, desc[UR10][R2.64+0x31] ;  /* 0x0000310a02057981 */ /* 0x000f64000c1e1100 */
[----:B-----5:R-:W-:-:S05]  /*28b0*/  IMAD.U32 R5, R5, 0x10000, RZ ;  /* 0x0001000005057824 */ /* 0x020fca00078e00ff */
[----:B-1----:R-:W-:-:S05]  /*28c0*/  LOP3.LUT R4, R5, R4, RZ, 0xfc, !PT ;  /* 0x0000000405047212 */ /* 0x002fca00078efcff */
[----:B------:R1:W-:Y:S02]  /*28d0*/  STL [R1+0x30], R4 ;  /* 0x0000300401007387 */ /* 0x0003e40000100800 */
.L_x_99:
        /* <DEDUP_REMOVED lines=8> */
.L_x_100:
[----:B------:R-:W5:Y:S02]  /*2960*/  LDG.E.U8 R5, desc[UR10][R2.64+0x32] ;  /* 0x0000320a02057981 */ /* 0x000f64000c1e1100 */
[----:B-----5:R-:W-:-:S05]  /*2970*/  IMAD.SHL.U32 R5, R5, 0x100, RZ ;  /* 0x0000010005057824 */ /* 0x020fca00078e00ff */
[----:B-1----:R-:W-:-:S05]  /*2980*/  LOP3.LUT R4, R5, R4, RZ, 0xfc, !PT ;  /* 0x0000000405047212 */ /* 0x002fca00078efcff */
[----:B------:R1:W-:Y:S02]  /*2990*/  STL [R1+0x30], R4 ;  /* 0x0000300401007387 */ /* 0x0003e40000100800 */
.L_x_101:
        /* <DEDUP_REMOVED lines=8> */
.L_x_102:
[----:B------:R-:W1:Y:S02]  /*2a20*/  LDG.E.U8 R5, desc[UR10][R2.64+0x33] ;  /* 0x0000330a02057981 */ /* 0x000e64000c1e1100 */
[----:B-1----:R-:W-:-:S05]  /*2a30*/  LOP3.LUT R4, R4, R5, RZ, 0xfc, !PT ;  /* 0x0000000504047212 */ /* 0x002fca00078efcff */
[----:B------:R1:W-:Y:S02]  /*2a40*/  STL [R1+0x30], R4 ;  /* 0x0000300401007387 */ /* 0x0003e40000100800 */
.L_x_103:
        /* <DEDUP_REMOVED lines=11> */
.L_x_104:
[----:B-1----:R-:W5:Y:S02]  /*2b00*/  LDG.E.U8 R4, desc[UR10][R2.64+0x34] ;  /* 0x0000340a02047981 */ /* 0x002f64000c1e1100 */
[----:B-----5:R-:W-:-:S05]  /*2b10*/  IMAD.SHL.U32 R4, R4, 0x1000000, RZ ;  /* 0x0100000004047824 */ /* 0x020fca00078e00ff */
[----:B------:R1:W-:Y:S02]  /*2b20*/  STL [R1+0x34], R4 ;  /* 0x0000340401007387 */ /* 0x0003e40000100800 */
.L_x_105:
        /* <DEDUP_REMOVED lines=8> */
.L_x_106:
[----:B------:R-:W5:Y:S02]  /*2bb0*/  LDG.E.U8 R5, desc[UR10][R2.64+0x35] ;  /* 0x0000350a02057981 */ /* 0x000f64000c1e1100 */
[----:B-----5:R-:W-:-:S05]  /*2bc0*/  IMAD.U32 R5, R5, 0x10000, RZ ;  /* 0x0001000005057824 */ /* 0x020fca00078e00ff */
[----:B-1----:R-:W-:-:S05]  /*2bd0*/  LOP3.LUT R4, R5, R4, RZ, 0xfc, !PT ;  /* 0x0000000405047212 */ /* 0x002fca00078efcff */
[----:B------:R1:W-:Y:S02]  /*2be0*/  STL [R1+0x34], R4 ;  /* 0x0000340401007387 */ /* 0x0003e40000100800 */
.L_x_107:
        /* <DEDUP_REMOVED lines=8> */
.L_x_108:
[----:B------:R-:W5:Y:S02]  /*2c70*/  LDG.E.U8 R5, desc[UR10][R2.64+0x36] ;  /* 0x0000360a02057981 */ /* 0x000f64000c1e1100 */
[----:B-----5:R-:W-:-:S05]  /*2c80*/  IMAD.SHL.U32 R5, R5, 0x100, RZ ;  /* 0x0000010005057824 */ /* 0x020fca00078e00ff */
[----:B-1----:R-:W-:-:S05]  /*2c90*/  LOP3.LUT R4, R5, R4, RZ, 0xfc, !PT ;  /* 0x0000000405047212 */ /* 0x002fca00078efcff */
[----:B------:R1:W-:Y:S02]  /*2ca0*/  STL [R1+0x34], R4 ;  /* 0x0000340401007387 */ /* 0x0003e40000100800 */
.L_x_109:
        /* <DEDUP_REMOVED lines=8> */
.L_x_110:
[----:B------:R-:W1:Y:S02]  /*2d30*/  LDG.E.U8 R5, desc[UR10][R2.64+0x37] ;  /* 0x0000370a02057981 */ /* 0x000e64000c1e1100 */
[----:B-1----:R-:W-:-:S05]  /*2d40*/  LOP3.LUT R4, R4, R5, RZ, 0xfc, !PT ;  /* 0x0000000504047212 */ /* 0x002fca00078efcff */
[----:B------:R1:W-:Y:S02]  /*2d50*/  STL [R1+0x34], R4 ;  /* 0x0000340401007387 */ /* 0x0003e40000100800 */
.L_x_111:
        /* <DEDUP_REMOVED lines=11> */
.L_x_112:
[----:B-1----:R-:W5:Y:S02]  /*2e10*/  LDG.E.U8 R4, desc[UR10][R2.64+0x38] ;  /* 0x0000380a02047981 */ /* 0x002f64000c1e1100 */
[----:B-----5:R-:W-:-:S05]  /*2e20*/  IMAD.SHL.U32 R4, R4, 0x1000000, RZ ;  /* 0x0100000004047824 */ /* 0x020fca00078e00ff */
[----:B------:R1:W-:Y:S02]  /*2e30*/  STL [R1+0x38], R4 ;  /* 0x0000380401007387 */ /* 0x0003e40000100800 */
.L_x_113:
        /* <DEDUP_REMOVED lines=8> */
.L_x_114:
[----:B------:R-:W5:Y:S02]  /*2ec0*/  LDG.E.U8 R5, desc[UR10][R2.64+0x39] ;  /* 0x0000390a02057981 */ /* 0x000f64000c1e1100 */
[----:B-----5:R-:W-:-:S05]  /*2ed0*/  IMAD.U32 R5, R5, 0x10000, RZ ;  /* 0x0001000005057824 */ /* 0x020fca00078e00ff */
[----:B-1----:R-:W-:-:S05]  /*2ee0*/  LOP3.LUT R4, R5, R4, RZ, 0xfc, !PT ;  /* 0x0000000405047212 */ /* 0x002fca00078efcff */
[----:B------:R1:W-:Y:S02]  /*2ef0*/  STL [R1+0x38], R4 ;  /* 0x0000380401007387 */ /* 0x0003e40000100800 */
.L_x_115:
        /* <DEDUP_REMOVED lines=8> */
.L_x_116:
[----:B------:R-:W5:Y:S02]  /*2f80*/  LDG.E.U8 R5, desc[UR10][R2.64+0x3a] ;  /* 0x00003a0a02057981 */ /* 0x000f64000c1e1100 */
[----:B-----5:R-:W-:-:S05]  /*2f90*/  IMAD.SHL.U32 R5, R5, 0x100, RZ ;  /* 0x0000010005057824 */ /* 0x020fca00078e00ff */
[----:B-1----:R-:W-:-:S05]  /*2fa0*/  LOP3.LUT R4, R5, R4, RZ, 0xfc, !PT ;  /* 0x0000000405047212 */ /* 0x002fca00078efcff */
[----:B------:R1:W-:Y:S02]  /*2fb0*/  STL [R1+0x38], R4 ;  /* 0x0000380401007387 */ /* 0x0003e40000100800 */
.L_x_117:
        /* <DEDUP_REMOVED lines=8> */
.L_x_118:
[----:B------:R-:W1:Y:S02]  /*3040*/  LDG.E.U8 R5, desc[UR10][R2.64+0x3b] ;  /* 0x00003b0a02057981 */ /* 0x000e64000c1e1100 */
[----:B-1----:R-:W-:-:S05]  /*3050*/  LOP3.LUT R4, R4, R5, RZ, 0xfc, !PT ;  /* 0x0000000504047212 */ /* 0x002fca00078efcff */
[----:B------:R1:W-:Y:S02]  /*3060*/  STL [R1+0x38], R4 ;  /* 0x0000380401007387 */ /* 0x0003e40000100800 */
.L_x_119:
        /* <DEDUP_REMOVED lines=11> */
.L_x_120:
[----:B-1----:R-:W5:Y:S02]  /*3120*/  LDG.E.U8 R4, desc[UR10][R2.64+0x3c] ;  /* 0x00003c0a02047981 */ /* 0x002f64000c1e1100 */
[----:B-----5:R-:W-:-:S05]  /*3130*/  IMAD.SHL.U32 R4, R4, 0x1000000, RZ ;  /* 0x0100000004047824 */ /* 0x020fca00078e00ff */
[----:B------:R1:W-:Y:S02]  /*3140*/  STL [R1+0x3c], R4 ;  /* 0x00003c0401007387 */ /* 0x0003e40000100800 */
.L_x_121:
        /* <DEDUP_REMOVED lines=8> */
.L_x_122:
[----:B------:R-:W5:Y:S02]  /*31d0*/  LDG.E.U8 R5, desc[UR10][R2.64+0x3d] ;  /* 0x00003d0a02057981 */ /* 0x000f64000c1e1100 */
[----:B-----5:R-:W-:-:S05]  /*31e0*/  IMAD.U32 R5, R5, 0x10000, RZ ;  /* 0x0001000005057824 */ /* 0x020fca00078e00ff */
[----:B-1----:R-:W-:-:S05]  /*31f0*/  LOP3.LUT R4, R5, R4, RZ, 0xfc, !PT ;  /* 0x0000000405047212 */ /* 0x002fca00078efcff */
[----:B------:R1:W-:Y:S02]  /*3200*/  STL [R1+0x3c], R4 ;  /* 0x00003c0401007387 */ /* 0x0003e40000100800 */
.L_x_123:
        /* <DEDUP_REMOVED lines=8> */
.L_x_124:
[----:B------:R-:W5:Y:S02]  /*3290*/  LDG.E.U8 R5, desc[UR10][R2.64+0x3e] ;  /* 0x00003e0a02057981 */ /* 0x000f64000c1e1100 */
[----:B-----5:R-:W-:-:S05]  /*32a0*/  IMAD.SHL.U32 R5, R5, 0x100, RZ ;  /* 0x0000010005057824 */ /* 0x020fca00078e00ff */
[----:B-1----:R-:W-:-:S05]  /*32b0*/  LOP3.LUT R4, R5, R4, RZ, 0xfc, !PT ;  /* 0x0000000405047212 */ /* 0x002fca00078efcff */
[----:B------:R1:W-:Y:S02]  /*32c0*/  STL [R1+0x3c], R4 ;  /* 0x00003c0401007387 */ /* 0x0003e40000100800 */
.L_x_125:
        /* <DEDUP_REMOVED lines=8> */
.L_x_126:
[----:B------:R-:W1:Y:S02]  /*3350*/  LDG.E.U8 R3, desc[UR10][R2.64+0x3f] ;  /* 0x00003f0a02037981 */ /* 0x000e64000c1e1100 */
[----:B-1----:R-:W-:-:S05]  /*3360*/  LOP3.LUT R4, R4, R3, RZ, 0xfc, !PT ;  /* 0x0000000304047212 */ /* 0x002fca00078efcff */
[----:B------:R1:W-:Y:S02]  /*3370*/  STL [R1+0x3c], R4 ;  /* 0x00003c0401007387 */ /* 0x0003e40000100800 */
.L_x_127:
[----:B------:R-:W-:Y:S01]  /*3380*/  UMOV UR5, URZ ;  /* 0x000000ff00057c82 */ /* 0x000fe20008000000 */
[----:B------:R-:W-:-:S05]  /*3390*/  UMOV UR8, UR6 ;  /* 0x0000000600087c82 */ /* 0x000fca0008000000 */
.L_x_128:
[----:B0-----:R-:W5:Y:S04]  /*33a0*/  LDL.64 R2, [UR8+0x10] ;  /* 0x00001008ff027983 */ /* 0x001f680008100a00 */
[----:B01----:R-:W2:Y:S04]  /*33b0*/  LDL.128 R4, [UR8+-0x28] ;  /* 0xffffd808ff047983 */ /* 0x003ea80008100c00 */
[----:B------:R-:W3:Y:S04]  /*33c0*/  LDL R21, [UR8+-0x4] ;  /* 0xfffffc08ff157983 */ /* 0x000ee80008100800 */
[----:B------:R-:W3:Y:S04]  /*33d0*/  LDL R17, [UR8+-0x18] ;  /* 0xffffe808ff117983 */ /* 0x000ee80008100800 */
[----:B------:R-:W3:Y:S04]  /*33e0*/  LDL R18, [UR8+0x8] ;  /* 0x00000808ff127983 */ /* 0x000ee80008100800 */
[----:B------:R-:W3:Y:S01]  /*33f0*/  LDL R19, [UR8+0x4] ;  /* 0x00000408ff137983 */ /* 0x000ee20008100800 */
[----:B------:R-:W-:-:S04]  /*3400*/  UIADD3 UR5, UPT, UPT, UR5, 0x4, URZ ;  /* 0x0000000405057890 */ /* 0x000fc8000fffe0ff */
[----:B------:R-:W-:Y:S01]  /*3410*/  UISETP.NE.AND UP0, UPT, UR5, 0x30, UPT ;  /* 0x000000300500788c */ /* 0x000fe2000bf05270 */
[C-C-:B-----5:R-:W-:Y:S02]  /*3420*/  SHF.L.W.U32.HI R20, R3.reuse, 0xf, R3.reuse ;  /* 0x0000000f03147819 */ /* 0x160fe40000010e03 */
[--C-:B------:R-:W-:Y:S02]  /*3430*/  SHF.L.W.U32.HI R23, R3, 0xd, R3.reuse ;  /* 0x0000000d03177819 */ /* 0x100fe40000010e03 */
[----:B------:R-:W-:Y:S02]  /*3440*/  SHF.R.U32.HI R3, RZ, 0xa, R3 ;  /* 0x0000000aff037819 */ /* 0x000fe40000011603 */
[--C-:B------:R-:W-:Y:S02]  /*3450*/  SHF.R.U32.HI R22, RZ, 0xa, R2.reuse ;  /* 0x0000000aff167819 */ /* 0x100fe40000011602 */
[----:B------:R-:W-:Y:S02]  /*3460*/  LOP3.LUT R23, R3, R20, R23, 0x96, !PT ;  /* 0x0000001403177212 */ /* 0x000fe400078e9617 */
[----:B------:R-:W-:-:S02]  /*3470*/  SHF.L.W.U32.HI R3, R2, 0xf, R2 ;  /* 0x0000000f02037819 */ /* 0x000fc40000010e02 */
[----:B------:R-:W-:Y:S02]  /*3480*/  SHF.L.W.U32.HI R20, R2, 0xd, R2 ;  /* 0x0000000d02147819 */ /* 0x000fe40000010e02 */
[C---:B--2---:R-:W-:Y:S02]  /*3490*/  IADD3 R27, PT, PT, R5.reuse, R23, R0 ;  /* 0x00000017051b7210 */ /* 0x044fe40007ffe000 */
[----:B------:R-:W-:Y:S02]  /*34a0*/  LOP3.LUT R3, R22, R3, R20, 0x96, !PT ;  /* 0x0000000316037212 */ /* 0x000fe400078e9614 */
[----:B---34-:R-:W-:Y:S02]  /*34b0*/  SHF.L.W.U32.HI R0, R5, 0x19, R5 ;  /* 0x0000001905007819 */ /* 0x018fe40000010e05 */
[C-C-:B------:R-:W-:Y:S02]  /*34c0*/  SHF.L.W.U32.HI R20, R6.reuse, 0x19, R6.reuse ;  /* 0x0000001906147819 */ /* 0x140fe40000010e06 */
[----:B------:R-:W-:-:S02]  /*34d0*/  SHF.L.W.U32.HI R25, R6, 0xe, R6 ;  /* 0x0000000e06197819 */ /* 0x000fc40000010e06 */
[----:B------:R-:W-:Y:S02]  /*34e0*/  SHF.R.U32.HI R22, RZ, 0x3, R6 ;  /* 0x00000003ff167819 */ /* 0x000fe40000011606 */
[--C-:B------:R-:W-:Y:S02]  /*34f0*/  SHF.L.W.U32.HI R23, R5, 0xe, R5.reuse ;  /* 0x0000000e05177819 */ /* 0x100fe40000010e05 */
[----:B------:R-:W-:Y:S02]  /*3500*/  SHF.R.U32.HI R5, RZ, 0x3, R5 ;  /* 0x00000003ff057819 */ /* 0x000fe40000011605 */
[----:B------:R-:W-:Y:S02]  /*3510*/  LOP3.LUT R20, R22, R20, R25, 0x96, !PT ;  /* 0x0000001416147212 */ /* 0x000fe400078e9619 */
[----:B------:R-:W-:Y:S02]  /*3520*/  LOP3.LUT R0, R5, R0, R23, 0x96, !PT ;  /* 0x0000000005007212 */ /* 0x000fe400078e9617 */
[----:B------:R-:W-:Y:S01]  /*3530*/  IADD3 R3, PT, PT, R4, R3, R21 ;  /* 0x0000000304037210 */ /* 0x000fe20007ffe015 */
[----:B------:R-:W-:Y:S01]  /*3540*/  IMAD.IADD R5, R20, 0x1, R27 ;  /* 0x0000000114057824 */ /* 0x000fe200078e021b */
[----:B------:R-:W-:-:S03]  /*3550*/  SHF.L.W.U32.HI R24, R17, 0xe, R17 ;  /* 0x0000000e11187819 */ /* 0x000fc60000010e11 */
[----:B------:R-:W-:Y:S01]  /*3560*/  IMAD.IADD R4, R0, 0x1, R3 ;  /* 0x0000000100047824 */ /* 0x000fe200078e0203 */
[C-C-:B------:R-:W-:Y:S02]  /*3570*/  SHF.L.W.U32.HI R21, R5.reuse, 0xf, R5.reuse ;  /* 0x0000000f05157819 */ /* 0x140fe40000010e05 */
[--C-:B------:R-:W-:Y:S02]  /*3580*/  SHF.L.W.U32.HI R22, R5, 0xd, R5.reuse ;  /* 0x0000000d05167819 */ /* 0x100fe40000010e05 */
[----:B------:R-:W-:Y:S01]  /*3590*/  SHF.R.U32.HI R23, RZ, 0xa, R5 ;  /* 0x0000000aff177819 */ /* 0x000fe20000011605 */
[----:B------:R0:W-:Y:S01]  /*35a0*/  STL.64 [UR8+0x18], R4 ;  /* 0x00001804ff007987 */ /* 0x0001e20008100a08 */
[C-C-:B------:R-:W-:Y:S02]  /*35b0*/  SHF.L.W.U32.HI R0, R4.reuse, 0xf, R4.reuse ;  /* 0x0000000f04007819 */ /* 0x140fe40000010e04 */
[--C-:B------:R-:W-:Y:S02]  /*35c0*/  SHF.L.W.U32.HI R3, R4, 0xd, R4.reuse ;  /* 0x0000000d04037819 */ /* 0x100fe40000010e04 */
[----:B------:R-:W-:-:S02]  /*35d0*/  SHF.R.U32.HI R20, RZ, 0xa, R4 ;  /* 0x0000000aff147819 */ /* 0x000fc40000011604 */
[----:B------:R-:W-:Y:S02]  /*35e0*/  LOP3.LUT R22, R23, R21, R22, 0x96, !PT ;  /* 0x0000001517167212 */ /* 0x000fe400078e9616 */
[----:B------:R-:W-:Y:S02]  /*35f0*/  LOP3.LUT R0, R20, R0, R3, 0x96, !PT ;  /* 0x0000000014007212 */ /* 0x000fe400078e9603 */
[----:B------:R-:W-:Y:S02]  /*3600*/  SHF.L.W.U32.HI R23, R17, 0x19, R17 ;  /* 0x0000001911177819 */ /* 0x000fe40000010e11 */
[C-C-:B------:R-:W-:Y:S02]  /*3610*/  SHF.L.W.U32.HI R3, R7.reuse, 0x19, R7.reuse ;  /* 0x0000001907037819 */ /* 0x140fe40000010e07 */
[--C-:B------:R-:W-:Y:S02]  /*3620*/  SHF.L.W.U32.HI R20, R7, 0xe, R7.reuse ;  /* 0x0000000e07147819 */ /* 0x100fe40000010e07 */
[----:B------:R-:W-:-:S02]  /*3630*/  SHF.R.U32.HI R21, RZ, 0x3, R7 ;  /* 0x00000003ff157819 */ /* 0x000fc40000011607 */
[----:B------:R-:W-:Y:S02]  /*3640*/  SHF.R.U32.HI R17, RZ, 0x3, R17 ;  /* 0x00000003ff117819 */ /* 0x000fe40000011611 */
[----:B------:R-:W-:Y:S02]  /*3650*/  LOP3.LUT R3, R21, R3, R20, 0x96, !PT ;  /* 0x0000000315037212 */ /* 0x000fe400078e9614 */
[----:B------:R-:W-:Y:S02]  /*3660*/  IADD3 R18, PT, PT, R7, R22, R18 ;  /* 0x0000001607127210 */ /* 0x000fe40007ffe012 */
[----:B------:R-:W-:Y:S02]  /*3670*/  LOP3.LUT R17, R17, R23, R24, 0x96, !PT ;  /* 0x0000001711117212 */ /* 0x000fe400078e9618 */
[----:B------:R-:W-:-:S03]  /*3680*/  IADD3 R0, PT, PT, R6, R0, R19 ;  /* 0x0000000006007210 */ /* 0x000fc60007ffe013 */
[----:B------:R-:W-:Y:S02]  /*3690*/  IMAD.IADD R17, R17, 0x1, R18 ;  /* 0x0000000111117824 */ /* 0x000fe400078e0212 */
[----:B------:R-:W-:Y:S02]  /*36a0*/  IMAD.IADD R3, R3, 0x1, R0 ;  /* 0x0000000103037824 */ /* 0x000fe400078e0200 */
[----:B------:R-:W-:Y:S01]  /*36b0*/  IMAD.MOV.U32 R0, RZ, RZ, R2 ;  /* 0x000000ffff007224 */ /* 0x000fe200078e0002 */
[----:B------:R0:W-:Y:S04]  /*36c0*/  STL [UR8+0x24], R17 ;  /* 0x00002411ff007987 */ /* 0x0001e80008100808 */
[----:B------:R0:W-:Y:S01]  /*36d0*/  STL [UR8+0x20], R3 ;  /* 0x00002003ff007987 */ /* 0x0001e20008100808 */
[----:B------:R-:W-:Y:S01]  /*36e0*/  UIADD3 UR8, UPT, UPT, UR8, 0x10, URZ ;  /* 0x0000001008087890 */ /* 0x000fe2000fffe0ff */
[----:B------:R-:W-:Y:S11]  /*36f0*/  BRA.U UP0, `(.L_x_128) ;  /* 0xfffffffd00287547 */ /* 0x000ff6000b83ffff */
[----:B------:R-:W-:Y:S01]  /*3700*/  IMAD.MOV.U32 R20, RZ, RZ, R8 ;  /* 0x000000ffff147224 */ /* 0x000fe200078e0008 */
[----:B------:R-:W-:Y:S01]  /*3710*/  UMOV UR5, URZ ;  /* 0x000000ff00057c82 */ /* 0x000fe20008000000 */
[----:B------:R-:W-:Y:S02]  /*3720*/  IMAD.MOV.U32 R0, RZ, RZ, R9 ;  /* 0x000000ffff007224 */ /* 0x000fe400078e0009 */
[----:B0-----:R-:W-:Y:S02]  /*3730*/  IMAD.MOV.U32 R17, RZ, RZ, R10 ;  /* 0x000000ffff117224 */ /* 0x001fe400078e000a */
[----:B------:R-:W-:Y:S02]  /*3740*/  IMAD.MOV.U32 R3, RZ, RZ, R11 ;  /* 0x000000ffff037224 */ /* 0x000fe400078e000b */
[----:B------:R-:W-:Y:S02]  /*3750*/  IMAD.MOV.U32 R21, RZ, RZ, R12 ;  /* 0x000000ffff157224 */ /* 0x000fe400078e000c */
[----:B------:R-:W-:-:S02]  /*3760*/  IMAD.MOV.U32 R2, RZ, RZ, R13 ;  /* 0x000000ffff027224 */ /* 0x000fc400078e000d */
[----:B------:R-:W-:Y:S02]  /*3770*/  IMAD.MOV.U32 R19, RZ, RZ, R14 ;  /* 0x000000ffff137224 */ /* 0x000fe400078e000e */
[----:B------:R-:W-:-:S07]  /*3780*/  IMAD.MOV.U32 R18, RZ, RZ, R15 ;  /* 0x000000ffff127224 */ /* 0x000fce00078e000f */
.L_x_129:
[----:B------:R-:W-:-:S06]  /*3790*/  USHF.L.U32 UR8, UR5, 0x2, URZ ;  /* 0x0000000205087899 */ /* 0x000fcc00080006ff */
[----:B------:R-:W-:-:S06]  /*37a0*/  VIADD R5, R1, UR8 ;  /* 0x0000000801057c36 */ /* 0x000fcc0008000000 */
[----:B------:R-:W2:Y:S01]  /*37b0*/  LDL.128 R4, [R5] ;  /* 0x0000000005047983 */ /* 0x000ea20000100c00 */
[----:B------:R-:W2:Y:S01]  /*37c0*/  LDCU.64 UR14, c[0x3][UR8] ;  /* 0x00c00000080e77ac */ /* 0x000ea20008000a00 */
[C-C-:B------:R-:W-:Y:S02]  /*37d0*/  SHF.L.W.U32.HI R22, R3.reuse, 0x1a, R3.reuse ;  /* 0x0000001a03167819 */ /* 0x140fe40000010e03 */
[C-C-:B------:R-:W-:Y:S01]  /*37e0*/  SHF.L.W.U32.HI R23, R3.reuse, 0x15, R3.reuse ;  /* 0x0000001503177819 */ /* 0x140fe20000010e03 */
[----:B------:R-:W0:Y:S01]  /*37f0*/  LDCU.64 UR8, c[0x3][UR8+0x8] ;  /* 0x00c00100080877ac */ /* 0x000e220008000a00 */
[----:B------:R-:W-:Y:S01]  /*3800*/  SHF.L.W.U32.HI R24, R3, 0x7, R3 ;  /* 0x0000000703187819 */ /* 0x000fe20000010e03 */
[----:B------:R-:W-:-:S03]  /*3810*/  UIADD3 UR5, UPT, UPT, UR5, 0x4, URZ ;  /* 0x0000000405057890 */ /* 0x000fc6000fffe0ff */
[----:B------:R-:W-:Y:S02]  /*3820*/  LOP3.LUT R23, R24, R22, R23, 0x96, !PT ;  /* 0x0000001618177212 */ /* 0x000fe400078e9617 */
[----:B------:R-:W-:Y:S01]  /*3830*/  LOP3.LUT R22, R17, R3, R0, 0xe2, !PT ;  /* 0x0000000311167212 */ /* 0x000fe200078ee200 */
[----:B------:R-:W-:-:S03]  /*3840*/  UISETP.NE.AND UP0, UPT, UR5, 0x40, UPT ;  /* 0x000000400500788c */ /* 0x000fc6000bf05270 */
[----:B------:R-:W-:-:S04]  /*3850*/  IADD3 R23, PT, PT, R22, R20, R23 ;  /* 0x0000001416177210 */ /* 0x000fc80007ffe017 */
[----:B--2---:R-:W-:-:S05]  /*3860*/  IADD3 R4, PT, PT, R4, UR14, R23 ;  /* 0x0000000e04047c10 */ /* 0x004fca000fffe017 */
[----:B------:R-:W-:Y:S01]  /*3870*/  IMAD.IADD R20, R4, 0x1, R21 ;  /* 0x0000000104147824 */ /* 0x000fe200078e0215 */
[----:B------:R-:W-:-:S04]  /*3880*/  SHF.L.W.U32.HI R21, R18, 0x1e, R18 ;  /* 0x0000001e12157819 */ /* 0x000fc80000010e12 */
[C-C-:B------:R-:W-:Y:S02]  /*3890*/  SHF.L.W.U32.HI R22, R20.reuse, 0x1a, R20.reuse ;  /* 0x0000001a14167819 */ /* 0x140fe40000010e14 */
[C-C-:B------:R-:W-:Y:S02]  /*38a0*/  SHF.L.W.U32.HI R23, R20.reuse, 0x15, R20.reuse ;  /* 0x0000001514177819 */ /* 0x140fe40000010e14 */
[----:B------:R-:W-:-:S04]  /*38b0*/  SHF.L.W.U32.HI R24, R20, 0x7, R20 ;  /* 0x0000000714187819 */ /* 0x000fc80000010e14 */
[----:B------:R-:W-:Y:S02]  /*38c0*/  LOP3.LUT R25, R24, R22, R23, 0x96, !PT ;  /* 0x0000001618197212 */ /* 0x000fe400078e9617 */
[----:B------:R-:W-:Y:S02]  /*38d0*/  LOP3.LUT R24, R3, R20, R17, 0xe2, !PT ;  /* 0x0000001403187212 */ /* 0x000fe400078ee211 */
[C-C-:B------:R-:W-:Y:S02]  /*38e0*/  SHF.L.W.U32.HI R22, R18.reuse, 0x13, R18.reuse ;  /* 0x0000001312167819 */ /* 0x140fe40000010e12 */
[----:B------:R-:W-:Y:S02]  /*38f0*/  SHF.L.W.U32.HI R23, R18, 0xa, R18 ;  /* 0x0000000a12177819 */ /* 0x000fe40000010e12 */
[----:B------:R-:W-:Y:S02]  /*3900*/  IADD3 R24, PT, PT, R24, R0, R25 ;  /* 0x0000000018187210 */ /* 0x000fe40007ffe019 */
[----:B------:R-:W-:-:S02]  /*3910*/  LOP3.LUT R21, R23, R21, R22, 0x96, !PT ;  /* 0x0000001517157212 */ /* 0x000fc400078e9616 */
[----:B------:R-:W-:Y:S02]  /*3920*/  LOP3.LUT R0, R2, R19, R18, 0xe8, !PT ;  /* 0x0000001302007212 */ /* 0x000fe400078ee812 */
[----:B------:R-:W-:Y:S02]  /*3930*/  IADD3 R5, PT, PT, R5, UR15, R24 ;  /* 0x0000000f05057c10 */ /* 0x000fe4000fffe018 */
[----:B------:R-:W-:-:S03]  /*3940*/  IADD3 R21, PT, PT, R4, R0, R21 ;  /* 0x0000000004157210 */ /* 0x000fc60007ffe015 */
[----:B------:R-:W-:Y:S01]  /*3950*/  IMAD.IADD R0, R5, 0x1, R2 ;  /* 0x0000000105007824 */ /* 0x000fe200078e0202 */
[C-C-:B------:R-:W-:Y:S02]  /*3960*/  SHF.L.W.U32.HI R2, R21.reuse, 0x1e, R21.reuse ;  /* 0x0000001e15027819 */ /* 0x140fe40000010e15 */
[C-C-:B------:R-:W-:Y:S02]  /*3970*/  SHF.L.W.U32.HI R23, R21.reuse, 0x13, R21.reuse ;  /* 0x0000001315177819 */ /* 0x140fe40000010e15 */
[----:B------:R-:W-:Y:S02]  /*3980*/  SHF.L.W.U32.HI R4, R21, 0xa, R21 ;  /* 0x0000000a15047819 */ /* 0x000fe40000010e15 */
[C-C-:B------:R-:W-:Y:S02]  /*3990*/  SHF.L.W.U32.HI R22, R0.reuse, 0x1a, R0.reuse ;  /* 0x0000001a00167819 */ /* 0x140fe40000010e00 */
[C-C-:B------:R-:W-:Y:S02]  /*39a0*/  SHF.L.W.U32.HI R25, R0.reuse, 0x15, R0.reuse ;  /* 0x0000001500197819 */ /* 0x140fe40000010e00 */
[----:B------:R-:W-:-:S02]  /*39b0*/  SHF.L.W.U32.HI R24, R0, 0x7, R0 ;  /* 0x0000000700187819 */ /* 0x000fc40000010e00 */
[----:B------:R-:W-:Y:S02]  /*39c0*/  LOP3.LUT R2, R4, R2, R23, 0x96, !PT ;  /* 0x0000000204027212 */ /* 0x000fe400078e9617 */
[----:B------:R-:W-:Y:S02]  /*39d0*/  LOP3.LUT R22, R24, R22, R25, 0x96, !PT ;  /* 0x0000001618167212 */ /* 0x000fe400078e9619 */
[----:B------:R-:W-:Y:S02]  /*39e0*/  LOP3.LUT R23, R20, R0, R3, 0xe2, !PT ;  /* 0x0000000014177212 */ /* 0x000fe400078ee203 */
[----:B------:R-:W-:Y:S02]  /*39f0*/  LOP3.LUT R4, R19, R18, R21, 0xe8, !PT ;  /* 0x0000001213047212 */ /* 0x000fe400078ee815 */
[----:B------:R-:W-:Y:S02]  /*3a00*/  IADD3 R23, PT, PT, R23, R17, R22 ;  /* 0x0000001117177210 */ /* 0x000fe40007ffe016 */
[----:B------:R-:W-:-:S02]  /*3a10*/  IADD3 R2, PT, PT, R5, R4, R2 ;  /* 0x0000000405027210 */ /* 0x000fc40007ffe002 */
[----:B0-----:R-:W-:Y:S02]  /*3a20*/  IADD3 R6, PT, PT, R6, UR8, R23 ;  /* 0x0000000806067c10 */ /* 0x001fe4000fffe017 */
[C-C-:B------:R-:W-:Y:S02]  /*3a30*/  SHF.L.W.U32.HI R4, R2.reuse, 0x1e, R2.reuse ;  /* 0x0000001e02047819 */ /* 0x140fe40000010e02 */
[--C-:B------:R-:W-:Y:S01]  /*3a40*/  SHF.L.W.U32.HI R5, R2, 0x13, R2.reuse ;  /* 0x0000001302057819 */ /* 0x100fe20000010e02 */
[----:B------:R-:W-:Y:S01]  /*3a50*/  IMAD.IADD R17, R6, 0x1, R19 ;  /* 0x0000000106117824 */ /* 0x000fe200078e0213 */
[--C-:B------:R-:W-:Y:S02]  /*3a60*/  SHF.L.W.U32.HI R22, R2, 0xa, R2.reuse ;  /* 0x0000000a02167819 */ /* 0x100fe40000010e02 */
[----:B------:R-:W-:Y:S02]  /*3a70*/  LOP3.LUT R19, R18, R21, R2, 0xe8, !PT ;  /* 0x0000001512137212 */ /* 0x000fe400078ee802 */
[----:B------:R-:W-:-:S02]  /*3a80*/  LOP3.LUT R5, R22, R4, R5, 0x96, !PT ;  /* 0x0000000416057212 */ /* 0x000fc400078e9605 */
[C-C-:B------:R-:W-:Y:S02]  /*3a90*/  SHF.L.W.U32.HI R4, R17.reuse, 0x1a, R17.reuse ;  /* 0x0000001a11047819 */ /* 0x140fe40000010e11 */
[C-C-:B------:R-:W-:Y:S02]  /*3aa0*/  SHF.L.W.U32.HI R23, R17.reuse, 0x15, R17.reuse ;  /* 0x0000001511177819 */ /* 0x140fe40000010e11 */
[----:B------:R-:W-:Y:S02]  /*3ab0*/  SHF.L.W.U32.HI R22, R17, 0x7, R17 ;  /* 0x0000000711167819 */ /* 0x000fe40000010e11 */
[----:B------:R-:W-:Y:S02]  /*3ac0*/  IADD3 R19, PT, PT, R6, R19, R5 ;  /* 0x0000001306137210 */ /* 0x000fe40007ffe005 */
[----:B------:R-:W-:Y:S02]  /*3ad0*/  LOP3.LUT R4, R22, R4, R23, 0x96, !PT ;  /* 0x0000000416047212 */ /* 0x000fe400078e9617 */
[----:B------:R-:W-:-:S02]  /*3ae0*/  LOP3.LUT R5, R0, R17, R20, 0xe2, !PT ;  /* 0x0000001100057212 */ /* 0x000fc400078ee214 */
[--C-:B------:R-:W-:Y:S02]  /*3af0*/  SHF.L.W.U32.HI R6, R19, 0x1e, R19.reuse ;  /* 0x0000001e13067819 */ /* 0x100fe40000010e13 */
[----:B------:R-:W-:Y:S02]  /*3b00*/  IADD3 R4, PT, PT, R5, R3, R4 ;  /* 0x0000000305047210 */ /* 0x000fe40007ffe004 */
[C-C-:B------:R-:W-:Y:S02]  /*3b10*/  SHF.L.W.U32.HI R23, R19.reuse, 0x13, R19.reuse ;  /* 0x0000001313177819 */ /* 0x140fe40000010e13 */
[----:B------:R-:W-:Y:S02]  /*3b20*/  SHF.L.W.U32.HI R22, R19, 0xa, R19 ;  /* 0x0000000a13167819 */ /* 0x000fe40000010e13 */
[----:B------:R-:W-:Y:S02]  /*3b30*/  IADD3 R7, PT, PT, R7, UR9, R4 ;  /* 0x0000000907077c10 */ /* 0x000fe4000fffe004 */
[----:B------:R-:W-:-:S02]  /*3b40*/  LOP3.LUT R6, R22, R6, R23, 0x96, !PT ;  /* 0x0000000616067212 */ /* 0x000fc400078e9617 */
[----:B------:R-:W-:Y:S01]  /*3b50*/  LOP3.LUT R4, R21, R2, R19, 0xe8, !PT ;  /* 0x0000000215047212 */ /* 0x000fe200078ee813 */
[----:B------:R-:W-:-:S03]  /*3b60*/  IMAD.IADD R3, R7, 0x1, R18 ;  /* 0x0000000107037824 */ /* 0x000fc600078e0212 */
[----:B------:R-:W-:Y:S01]  /*3b70*/  IADD3 R18, PT, PT, R7, R4, R6 ;  /* 0x0000000407127210 */ /* 0x000fe20007ffe006 */
[----:B------:R-:W-:Y:S06]  /*3b80*/  BRA.U UP0, `(.L_x_129) ;  /* 0xfffffffd00007547 */ /* 0x000fec000b83ffff */
[----:B------:R-:W-:Y:S01]  /*3b90*/  UIADD3 UR5, UPT, UPT, -UR7, 0x37, URZ ;  /* 0x0000003707057890 */ /* 0x000fe2000fffe1ff */
[----:B------:R-:W-:Y:S01]  /*3ba0*/  IMAD.IADD R15, R18, 0x1, R15 ;  /* 0x00000001120f7824 */ /* 0x000fe200078e020f */
[----:B------:R-:W-:Y:S01]  /*3bb0*/  UIADD3 UR4, UPT, UPT, UR4, 0x1, URZ ;  /* 0x0000000104047890 */ /* 0x000fe2000fffe0ff */
[----:B------:R-:W-:Y:S01]  /*3bc0*/  IMAD.IADD R14, R19, 0x1, R14 ;  /* 0x00000001130e7824 */ /* 0x000fe200078e020e */
[----:B------:R-:W-:Y:S01]  /*3bd0*/  ULOP3.LUT UR5, UR5, 0x3f, URZ, 0xc0, !UPT ;  /* 0x0000003f05057892 */ /* 0x000fe2000f8ec0ff */
[----:B------:R-:W-:Y:S02]  /*3be0*/  IMAD.IADD R13, R2, 0x1, R13 ;  /* 0x00000001020d7824 */ /* 0x000fe400078e020d */
[----:B------:R-:W-:Y:S01]  /*3bf0*/  IMAD.IADD R12, R21, 0x1, R12 ;  /* 0x00000001150c7824 */ /* 0x000fe200078e020c */
[----:B------:R-:W-:Y:S01]  /*3c00*/  UIADD3 UR5, UPT, UPT, UR5, 0x9, UR7 ;  /* 0x0000000905057890 */ /* 0x000fe2000fffe007 */
[----:B------:R-:W-:Y:S02]  /*3c10*/  IMAD.IADD R11, R3, 0x1, R11 ;  /* 0x00000001030b7824 */ /* 0x000fe400078e020b */
[----:B------:R-:W-:Y:S01]  /*3c20*/  IMAD.IADD R10, R17, 0x1, R10 ;  /* 0x00000001110a7824 */ /* 0x000fe200078e020a */
[----:B------:R-:W-:Y:S01]  /*3c30*/  USHF.R.U32.HI UR5, URZ, 0x6, UR5 ;  /* 0x00000006ff057899 */ /* 0x000fe20008011605 */
[----:B------:R-:W-:-:S02]  /*3c40*/  IMAD.IADD R9, R0, 0x1, R9 ;  /* 0x0000000100097824 */ /* 0x000fc400078e0209 */
[----:B------:R-:W-:Y:S01]  /*3c50*/  IMAD.IADD R8, R20, 0x1, R8 ;  /* 0x0000000114087824 */ /* 0x000fe200078e0208 */
[----:B------:R-:W-:-:S09]  /*3c60*/  UISETP.NE.AND UP0, UPT, UR4, UR5, UPT ;  /* 0x000000050400728c */ /* 0x000fd2000bf05270 */
[----:B------:R-:W-:Y:S05]  /*3c70*/  BRA.U UP0, `(.L_x_130) ;  /* 0xffffffc5006c7547 */ /* 0x000fea000b83ffff */
.L_x_0:
[----:B------:R-:W0:Y:S01]  /*3c80*/  LDCU.64 UR4, c[0x0][0x390] ;  /* 0x00007200ff0477ac */ /* 0x000e220008000a00 */
[--C-:B------:R-:W-:Y:S02]  /*3c90*/  SHF.R.U32.HI R3, RZ, 0x18, R15.reuse ;  /* 0x00000018ff037819 */ /* 0x100fe4000001160f */
[--C-:B------:R-:W-:Y:S02]  /*3ca0*/  SHF.R.U32.HI R5, RZ, 0x10, R15.reuse ;  /* 0x00000010ff057819 */ /* 0x100fe4000001160f */
[----:B------:R-:W-:Y:S02]  /*3cb0*/  SHF.R.U32.HI R7, RZ, 0x8, R15 ;  /* 0x00000008ff077819 */ /* 0x000fe4000001160f */
[--C-:B------:R-:W-:Y:S02]  /*3cc0*/  SHF.R.U32.HI R19, RZ, 0x18, R14.reuse ;  /* 0x00000018ff137819 */ /* 0x100fe4000001160e */
[--C-:B------:R-:W-:Y:S02]  /*3cd0*/  SHF.R.U32.HI R21, RZ, 0x10, R14.reuse ;  /* 0x00000010ff157819 */ /* 0x100fe4000001160e */
[----:B------:R-:W-:-:S02]  /*3ce0*/  SHF.R.U32.HI R23, RZ, 0x8, R14 ;  /* 0x00000008ff177819 */ /* 0x000fc4000001160e */
[--C-:B------:R-:W-:Y:S02]  /*3cf0*/  SHF.R.U32.HI R25, RZ, 0x18, R13.reuse ;  /* 0x00000018ff197819 */ /* 0x100fe4000001160d */
[----:B------:R-:W-:Y:S02]  /*3d00*/  SHF.R.U32.HI R27, RZ, 0x10, R13 ;  /* 0x00000010ff1b7819 */ /* 0x000fe4000001160d */
[----:B0-----:R-:W-:-:S05]  /*3d10*/  LEA R16, P0, R16, UR4, 0x5 ;  /* 0x0000000410107c11 */ /* 0x001fca000f8028ff */
[----:B------:R-:W-:-:S05]  /*3d20*/  IMAD.X R17, RZ, RZ, UR5, P0 ;  /* 0x00000005ff117e24 */ /* 0x000fca00080e06ff */
[----:B------:R0:W-:Y:S04]  /*3d30*/  STG.E.U8 desc[UR10][R16.64], R3 ;  /* 0x0000000310007986 */ /* 0x0001e8000c10110a */
[----:B------:R1:W-:Y:S04]  /*3d40*/  STG.E.U8 desc[UR10][R16.64+0x1], R5 ;  /* 0x0000010510007986 */ /* 0x0003e8000c10110a */
[----:B------:R2:W-:Y:S01]  /*3d50*/  STG.E.U8 desc[UR10][R16.64+0x2], R7 ;  /* 0x0000020710007986 */ /* 0x0005e2000c10110a */
[----:B0-----:R-:W-:-:S03]  /*3d60*/  SHF.R.U32.HI R3, RZ, 0x8, R13 ;  /* 0x00000008ff037819 */ /* 0x001fc6000001160d */
[----:B------:R0:W-:Y:S01]  /*3d70*/  STG.E.U8 desc[UR10][R16.64+0x3], R15 ;  /* 0x0000030f10007986 */ /* 0x0001e2000c10110a */
[----:B-1----:R-:W-:-:S03]  /*3d80*/  SHF.R.U32.HI R5, RZ, 0x18, R12 ;  /* 0x00000018ff057819 */ /* 0x002fc6000001160c */
[----:B------:R1:W-:Y:S01]  /*3d90*/  STG.E.U8 desc[UR10][R16.64+0x4], R19 ;  /* 0x0000041310007986 */ /* 0x0003e2000c10110a */
[----:B--2---:R-:W-:-:S03]  /*3da0*/  SHF.R.U32.HI R7, RZ, 0x10, R12 ;  /* 0x00000010ff077819 */ /* 0x004fc6000001160c */
[----:B------:R2:W-:Y:S04]  /*3db0*/  STG.E.U8 desc[UR10][R16.64+0x5], R21 ;  /* 0x0000051510007986 */ /* 0x0005e8000c10110a */
[----:B------:R3:W-:Y:S01]  /*3dc0*/  STG.E.U8 desc[UR10][R16.64+0xa], R3 ;  /* 0x00000a0310007986 */ /* 0x0007e2000c10110a */
[----:B0-----:R-:W-:Y:S02]  /*3dd0*/  SHF.R.U32.HI R15, RZ, 0x8, R12 ;  /* 0x00000008ff0f7819 */ /* 0x001fe4000001160c */
[--C-:B-1----:R-:W-:Y:S01]  /*3de0*/  SHF.R.U32.HI R19, RZ, 0x18, R11.reuse ;  /* 0x00000018ff137819 */ /* 0x102fe2000001160b */
[----:B------:R0:W-:Y:S01]  /*3df0*/  STG.E.U8 desc[UR10][R16.64+0x6], R23 ;  /* 0x0000061710007986 */ /* 0x0001e2000c10110a */
[----:B--2---:R-:W-:-:S03]  /*3e00*/  SHF.R.U32.HI R21, RZ, 0x10, R11 ;  /* 0x00000010ff157819 */ /* 0x004fc6000001160b */
[----:B------:R1:W-:Y:S01]  /*3e10*/  STG.E.U8 desc[UR10][R16.64+0xb], R13 ;  /* 0x00000b0d10007986 */ /* 0x0003e2000c10110a */
[----:B---3--:R-:W-:-:S03]  /*3e20*/  SHF.R.U32.HI R3, RZ, 0x18, R10 ;  /* 0x00000018ff037819 */ /* 0x008fc6000001160a */
[----:B------:R2:W-:Y:S04]  /*3e30*/  STG.E.U8 desc[UR10][R16.64+0xc], R5 ;  /* 0x00000c0510007986 */ /* 0x0005e8000c10110a */
[----:B------:R3:W-:Y:S01]  /*3e40*/  STG.E.U8 desc[UR10][R16.64+0xd], R7 ;  /* 0x00000d0710007986 */ /* 0x0007e2000c10110a */
[----:B0-----:R-:W-:-:S03]  /*3e50*/  SHF.R.U32.HI R23, RZ, 0x8, R11 ;  /* 0x00000008ff177819 */ /* 0x001fc6000001160b */
[----:B------:R0:W-:Y:S01]  /*3e60*/  STG.E.U8 desc[UR10][R16.64+0xe], R15 ;  /* 0x00000e0f10007986 */ /* 0x0001e2000c10110a */
[----:B-1----:R-:W-:-:S03]  /*3e70*/  SHF.R.U32.HI R13, RZ, 0x18, R9 ;  /* 0x00000018ff0d7819 */ /* 0x002fc60000011609 */
[----:B------:R1:W-:Y:S01]  /*3e80*/  STG.E.U8 desc[UR10][R16.64+0x10], R19 ;  /* 0x0000101310007986 */ /* 0x0003e2000c10110a */
[----:B--2---:R-:W-:-:S03]  /*3e90*/  SHF.R.U32.HI R5, RZ, 0x10, R10 ;  /* 0x00000010ff057819 */ /* 0x004fc6000001160a */
[----:B------:R2:W-:Y:S01]  /*3ea0*/  STG.E.U8 desc[UR10][R16.64+0x11], R21 ;  /* 0x0000111510007986 */ /* 0x0005e2000c10110a */
[----:B---3--:R-:W-:-:S03]  /*3eb0*/  SHF.R.U32.HI R7, RZ, 0x8, R10 ;  /* 0x00000008ff077819 */ /* 0x008fc6000001160a */
[----:B------:R3:W-:Y:S01]  /*3ec0*/  STG.E.U8 desc[UR10][R16.64+0x13], R11 ;  /* 0x0000130b10007986 */ /* 0x0007e2000c10110a */
[----:B0-----:R-:W-:-:S03]  /*3ed0*/  SHF.R.U32.HI R15, RZ, 0x10, R9 ;  /* 0x00000010ff0f7819 */ /* 0x001fc60000011609 */
[----:B------:R0:W-:Y:S01]  /*3ee0*/  STG.E.U8 desc[UR10][R16.64+0x14], R3 ;  /* 0x0000140310007986 */ /* 0x0001e2000c10110a */
[----:B-1----:R-:W-:Y:S02]  /*3ef0*/  SHF.R.U32.HI R19, RZ, 0x8, R9 ;  /* 0x00000008ff137819 */ /* 0x002fe40000011609 */
[--C-:B--2---:R-:W-:Y:S01]  /*3f00*/  SHF.R.U32.HI R21, RZ, 0x10, R8.reuse ;  /* 0x00000010ff157819 */ /* 0x104fe20000011608 */
[----:B------:R-:W-:Y:S01]  /*3f10*/  STG.E.U8 desc[UR10][R16.64+0x7], R14 ;  /* 0x0000070e10007986 */ /* 0x000fe2000c10110a */
[----:B---3--:R-:W-:-:S03]  /*3f20*/  SHF.R.U32.HI R11, RZ, 0x18, R8 ;  /* 0x00000018ff0b7819 */ /* 0x008fc60000011608 */
[----:B------:R-:W-:Y:S01]  /*3f30*/  STG.E.U8 desc[UR10][R16.64+0x8], R25 ;  /* 0x0000081910007986 */ /* 0x000fe2000c10110a */
[----:B0-----:R-:W-:-:S03]  /*3f40*/  SHF.R.U32.HI R3, RZ, 0x8, R8 ;  /* 0x00000008ff037819 */ /* 0x001fc60000011608 */
[----:B------:R-:W-:Y:S04]  /*3f50*/  STG.E.U8 desc[UR10][R16.64+0x9], R27 ;  /* 0x0000091b10007986 */ /* 0x000fe8000c10110a */
        /* <DEDUP_REMOVED lines=12> */
[----:B------:R-:W-:Y:S01]  /*4020*/  STG.E.U8 desc[UR10][R16.64+0x1f], R8 ;  /* 0x00001f0810007986 */ /* 0x000fe2000c10110a */
[----:B------:R-:W-:Y:S05]  /*4030*/  EXIT ;  /* 0x000000000000794d */ /* 0x000fea0003800000 */
.L_x_131:
[----:B------:R-:W-:-:S00]  /*4040*/  BRA `(.L_x_131) ;  /* 0xfffffffc00fc7947 */ /* 0x000fc0000383ffff */
[----:B------:R-:W-:-:S00]  /*4050*/  NOP ;  /* 0x0000000000007918 */ /* 0x000fc00000000000 */
        /* <DEDUP_REMOVED lines=10> */
.L_x_132:


//--------------------- .nv.shared.reserved.0     --------------------------
	.section	.nv.shared.reserved.0,"aw",@nobits
	.weak		__nv_reservedSMEM_offset_0_alias
	.size		__nv_reservedSMEM_offset_0_alias, 0, 64
	.other		__nv_reservedSMEM_offset_0_alias,@"STO_CUDA_RESERVED_SHARED STV_DEFAULT"
__nv_reservedSMEM_offset_0_alias:
	.zero		0
	.zero		64


//--------------------- .nv.constant0.sha256_hash --------------------------
	.section	.nv.constant0.sha256_hash,"a",@progbits
	.sectionflags	@""
	.align	4
.nv.constant0.sha256_hash:
	.zero		924


//--------------------- SYMBOLS --------------------------

	.type		.nv.reservedSmem.offset0,@object
	.size		.nv.reservedSmem.offset0,0x4
